	.target	sm_90a

	.elftype	@"ET_EXEC"


//--------------------- .note.nv.tkinfo           --------------------------
	.section	.note.nv.tkinfo,"",@"SHT_NOTE"
	.sectionflags	@"SHF_NOTE_NV_TKINFO"
	.tkinfo
        /*0018*/ 	.word	0x00000002
        /*0030*/ 	.string	""
        /*0030*/ 	.string	"ptxas"
        /*0030*/ 	.string	"Cuda compilation tools, release 13.0, V13.0.88"
        /*0030*/ 	.string	"Build cuda_13.0.r13.0/compiler.36424714_0"
        /*0030*/ 	.string	"-arch sm_90a -m 64 "



//--------------------- .note.nv.cuinfo           --------------------------
	.section	.note.nv.cuinfo,"",@"SHT_NOTE"
	.sectionflags	@"SHF_NOTE_NV_CUINFO"
        /*0018*/ 	.short	0x0002
        /*001a*/ 	.short	0x005a
        /*001c*/ 	.short	0x0082
	.zero		2


//--------------------- .nv.info                  --------------------------
	.section	.nv.info,"",@"SHT_CUDA_INFO"
	.align	4


	//----- nvinfo : EIATTR_REGCOUNT
	.align		4
        /*0000*/ 	.byte	0x04, 0x2f
        /*0002*/ 	.short	(.L_12 - .L_11)
	.align		4
.L_11:
        /*0004*/ 	.word	index@(_ZN7cutlass13device_kernelINS_4gemm6kernel13GemmUniversalIN4cute5tupleIJiiiiEEENS1_10collective13CollectiveMmaINS1_37MainloopSm90TmaGmmaWarpSpecializedFP8ILi28ENS5_IJNS4_1CILi4EEENSA_ILi1EEESC_EEENS1_35KernelTmaWarpSpecializedCooperativeEEENS5_IJNSA_ILi128EEESG_NSA_ILi32EEEEEENS_12float_e5m2_tENS5_IJlSC_lEEESJ_SK_NS4_8TiledMMAINS4_8MMA_AtomIJNS4_4SM904GMMA31MMA_64x128x32_F32E5M2E5M2_SS_TNILNSO_7ScaleInE1ELSQ_1EEEEEENS4_6LayoutINS5_IJNSA_ILi2EEESC_SC_EEENS5_IJSC_NSA_ILi0EEESW_EEEEENS5_IJNS4_10UnderscoreESZ_SZ_EEEEENS4_13SM90_TMA_LOADENS4_14ComposedLayoutINS4_7SwizzleILi1ELi4ELi3EEENS4_18smem_ptr_flag_bitsILi8EEENST_INS5_IJNSA_ILi8EEESH_EEENS5_IJSH_SC_EEEEEEEvNS4_8identityENS4_23SM90_TMA_LOAD_MULTICASTES1C_vS1D_EENS_8epilogue10collective6detail29Sm90TmaWarpSpecializedAdapterINS1H_15DefaultEpilogueISJ_SK_SK_NS1G_6thread17LinearCombinationISJ_Li1EffLNS1L_9ScaleType4KindE0ELNS_15FloatRoundStyleE2ESJ_EENS1_15EpilogueDefaultEEEEEvvEEEEvNT_6ParamsE)
        /*0008*/ 	.word	0x000000a8


	//----- nvinfo : EIATTR_FRAME_SIZE
	.align		4
.L_12:
        /*000c*/ 	.byte	0x04, 0x11
        /*000e*/ 	.short	(.L_14 - .L_13)
	.align		4
.L_13:
        /*0010*/ 	.word	index@(_ZN7cutlass13device_kernelINS_4gemm6kernel13GemmUniversalIN4cute5tupleIJiiiiEEENS1_10collective13CollectiveMmaINS1_37MainloopSm90TmaGmmaWarpSpecializedFP8ILi28ENS5_IJNS4_1CILi4EEENSA_ILi1EEESC_EEENS1_35KernelTmaWarpSpecializedCooperativeEEENS5_IJNSA_ILi128EEESG_NSA_ILi32EEEEEENS_12float_e5m2_tENS5_IJlSC_lEEESJ_SK_NS4_8TiledMMAINS4_8MMA_AtomIJNS4_4SM904GMMA31MMA_64x128x32_F32E5M2E5M2_SS_TNILNSO_7ScaleInE1ELSQ_1EEEEEENS4_6LayoutINS5_IJNSA_ILi2EEESC_SC_EEENS5_IJSC_NSA_ILi0EEESW_EEEEENS5_IJNS4_10UnderscoreESZ_SZ_EEEEENS4_13SM90_TMA_LOADENS4_14ComposedLayoutINS4_7SwizzleILi1ELi4ELi3EEENS4_18smem_ptr_flag_bitsILi8EEENST_INS5_IJNSA_ILi8EEESH_EEENS5_IJSH_SC_EEEEEEEvNS4_8identityENS4_23SM90_TMA_LOAD_MULTICASTES1C_vS1D_EENS_8epilogue10collective6detail29Sm90TmaWarpSpecializedAdapterINS1H_15DefaultEpilogueISJ_SK_SK_NS1G_6thread17LinearCombinationISJ_Li1EffLNS1L_9ScaleType4KindE0ELNS_15FloatRoundStyleE2ESJ_EENS1_15EpilogueDefaultEEEEEvvEEEEvNT_6ParamsE)
        /*0014*/ 	.word	0x00000000


	//----- nvinfo : EIATTR_MIN_STACK_SIZE
	.align		4
.L_14:
        /*0018*/ 	.byte	0x04, 0x12
        /*001a*/ 	.short	(.L_16 - .L_15)
	.align		4
.L_15:
        /*001c*/ 	.word	index@(_ZN7cutlass13device_kernelINS_4gemm6kernel13GemmUniversalIN4cute5tupleIJiiiiEEENS1_10collective13CollectiveMmaINS1_37MainloopSm90TmaGmmaWarpSpecializedFP8ILi28ENS5_IJNS4_1CILi4EEENSA_ILi1EEESC_EEENS1_35KernelTmaWarpSpecializedCooperativeEEENS5_IJNSA_ILi128EEESG_NSA_ILi32EEEEEENS_12float_e5m2_tENS5_IJlSC_lEEESJ_SK_NS4_8TiledMMAINS4_8MMA_AtomIJNS4_4SM904GMMA31MMA_64x128x32_F32E5M2E5M2_SS_TNILNSO_7ScaleInE1ELSQ_1EEEEEENS4_6LayoutINS5_IJNSA_ILi2EEESC_SC_EEENS5_IJSC_NSA_ILi0EEESW_EEEEENS5_IJNS4_10UnderscoreESZ_SZ_EEEEENS4_13SM90_TMA_LOADENS4_14ComposedLayoutINS4_7SwizzleILi1ELi4ELi3EEENS4_18smem_ptr_flag_bitsILi8EEENST_INS5_IJNSA_ILi8EEESH_EEENS5_IJSH_SC_EEEEEEEvNS4_8identityENS4_23SM90_TMA_LOAD_MULTICASTES1C_vS1D_EENS_8epilogue10collective6detail29Sm90TmaWarpSpecializedAdapterINS1H_15DefaultEpilogueISJ_SK_SK_NS1G_6thread17LinearCombinationISJ_Li1EffLNS1L_9ScaleType4KindE0ELNS_15FloatRoundStyleE2ESJ_EENS1_15EpilogueDefaultEEEEEvvEEEEvNT_6ParamsE)
        /*0020*/ 	.word	0x00000000
.L_16:


//--------------------- .nv.compat                --------------------------
	.section	.nv.compat,"",@"SHT_CUDA_COMPAT_INFO"
	.align	4
        /*0000*/ 	.byte	0x02, 0x09, 0x01, 0x00, 0x02, 0x02, 0x04, 0x00, 0x02, 0x05, 0x05, 0x00, 0x03, 0x07, 0x01, 0x01
        /*0010*/ 	.byte	0x02, 0x03, 0x01, 0x00, 0x02, 0x06, 0x01, 0x00, 0x04, 0x0b, 0x08, 0x00, 0x00, 0x00, 0x00, 0x00
        /*0020*/ 	.byte	0x00, 0x00, 0x00, 0x00


//--------------------- .nv.info._ZN7cutlass13device_kernelINS_4gemm6kernel13GemmUniversalIN4cute5tupleIJiiiiEEENS1_10collective13CollectiveMmaINS1_37MainloopSm90TmaGmmaWarpSpecializedFP8ILi28ENS5_IJNS4_1CILi4EEENSA_ILi1EEESC_EEENS1_35KernelTmaWarpSpecializedCooperativeEEENS5_IJNSA_ILi128EEESG_NSA_ILi32EEEEEENS_12float_e5m2_tENS5_IJlSC_lEEESJ_SK_NS4_8TiledMMAINS4_8MMA_AtomIJNS4_4SM904GMMA31MMA_64x128x32_F32E5M2E5M2_SS_TNILNSO_7ScaleInE1ELSQ_1EEEEEENS4_6LayoutINS5_IJNSA_ILi2EEESC_SC_EEENS5_IJSC_NSA_ILi0EEESW_EEEEENS5_IJNS4_10UnderscoreESZ_SZ_EEEEENS4_13SM90_TMA_LOADENS4_14ComposedLayoutINS4_7SwizzleILi1ELi4ELi3EEENS4_18smem_ptr_flag_bitsILi8EEENST_INS5_IJNSA_ILi8EEESH_EEENS5_IJSH_SC_EEEEEEEvNS4_8identityENS4_23SM90_TMA_LOAD_MULTICASTES1C_vS1D_EENS_8epilogue10collective6detail29Sm90TmaWarpSpecializedAdapterINS1H_15DefaultEpilogueISJ_SK_SK_NS1G_6thread17LinearCombinationISJ_Li1EffLNS1L_9ScaleType4KindE0ELNS_15FloatRoundStyleE2ESJ_EENS1_15EpilogueDefaultEEEEEvvEEEEvNT_6ParamsE --------------------------
	.section	.nv.info._ZN7cutlass13device_kernelINS_4gemm6kernel13GemmUniversalIN4cute5tupleIJiiiiEEENS1_10collective13CollectiveMmaINS1_37MainloopSm90TmaGmmaWarpSpecializedFP8ILi28ENS5_IJNS4_1CILi4EEENSA_ILi1EEESC_EEENS1_35KernelTmaWarpSpecializedCooperativeEEENS5_IJNSA_ILi128EEESG_NSA_ILi32EEEEEENS_12float_e5m2_tENS5_IJlSC_lEEESJ_SK_NS4_8TiledMMAINS4_8MMA_AtomIJNS4_4SM904GMMA31MMA_64x128x32_F32E5M2E5M2_SS_TNILNSO_7ScaleInE1ELSQ_1EEEEEENS4_6LayoutINS5_IJNSA_ILi2EEESC_SC_EEENS5_IJSC_NSA_ILi0EEESW_EEEEENS5_IJNS4_10UnderscoreESZ_SZ_EEEEENS4_13SM90_TMA_LOADENS4_14ComposedLayoutINS4_7SwizzleILi1ELi4ELi3EEENS4_18smem_ptr_flag_bitsILi8EEENST_INS5_IJNSA_ILi8EEESH_EEENS5_IJSH_SC_EEEEEEEvNS4_8identityENS4_23SM90_TMA_LOAD_MULTICASTES1C_vS1D_EENS_8epilogue10collective6detail29Sm90TmaWarpSpecializedAdapterINS1H_15DefaultEpilogueISJ_SK_SK_NS1G_6thread17LinearCombinationISJ_Li1EffLNS1L_9ScaleType4KindE0ELNS_15FloatRoundStyleE2ESJ_EENS1_15EpilogueDefaultEEEEEvvEEEEvNT_6ParamsE,"",@"SHT_CUDA_INFO"
	.sectionflags	@""
	.align	4


	//----- nvinfo : EIATTR_CUDA_API_VERSION
	.align		4
        /*0000*/ 	.byte	0x04, 0x37
        /*0002*/ 	.short	(.L_18 - .L_17)
.L_17:
        /*0004*/ 	.word	0x00000082


	//----- nvinfo : EIATTR_KPARAM_INFO
	.align		4
.L_18:
        /*0008*/ 	.byte	0x04, 0x17
        /*000a*/ 	.short	(.L_20 - .L_19)
.L_19:
        /*000c*/ 	.word	0x00000000
        /*0010*/ 	.short	0x0000
        /*0012*/ 	.short	0x0070
        /*0014*/ 	.byte	0x00, 0xf0, 0x01, 0x10


	//----- nvinfo : EIATTR_SPARSE_MMA_MASK
	.align		4
.L_20:
        /*0018*/ 	.byte	0x03, 0x50
        /*001a*/ 	.short	0x0000


	//----- nvinfo : EIATTR_MAXREG_COUNT
	.align		4
        /*001c*/ 	.byte	0x03, 0x1b
        /*001e*/ 	.short	0x00a8


	//----- nvinfo : EIATTR_NUM_BARRIERS
	.align		4
        /*0020*/ 	.byte	0x02, 0x4c
        /*0022*/ 	.byte	0x01
	.zero		1


	//----- nvinfo : EIATTR_MERCURY_ISA_VERSION
	.align		4
        /*0024*/ 	.byte	0x03, 0x5f
        /*0026*/ 	.short	0x0101


	//----- nvinfo : EIATTR_INT_WARP_WIDE_INSTR_OFFSETS
	.align		4
        /*0028*/ 	.byte	0x04, 0x31
        /*002a*/ 	.short	(.L_22 - .L_21)


	//   ....[0]....
.L_21:
        /*002c*/ 	.word	0x000007d0


	//   ....[1]....
        /*0030*/ 	.word	0x000007f0


	//   ....[2]....
        /*0034*/ 	.word	0x00000980


	//----- nvinfo : EIATTR_COOP_GROUP_MASK_REGIDS
	.align		4
.L_22:
        /*0038*/ 	.byte	0x04, 0x29
        /*003a*/ 	.short	(.L_24 - .L_23)


	//   ....[0]....
.L_23:
        /*003c*/ 	.word	0xffffffff


	//   ....[1]....
        /*0040*/ 	.word	0xffffffff


	//   ....[2]....
        /*0044*/ 	.word	0xffffffff


	//   ....[3]....
        /*0048*/ 	.word	0xffffffff


	//   ....[4]....
        /*004c*/ 	.word	0xffffffff


	//   ....[5]....
        /*0050*/ 	.word	0xffffffff


	//----- nvinfo : EIATTR_COOP_GROUP_INSTR_OFFSETS
	.align		4
.L_24:
        /*0054*/ 	.byte	0x04, 0x28
        /*0056*/ 	.short	(.L_26 - .L_25)


	//   ....[0]....
.L_25:
        /*0058*/ 	.word	0x00000060


	//   ....[1]....
        /*005c*/ 	.word	0x00000070


	//   ....[2]....
        /*0060*/ 	.word	0x00000130


	//   ....[3]....
        /*0064*/ 	.word	0x00000600


	//   ....[4]....
        /*0068*/ 	.word	0x00000b40


	//   ....[5]....
        /*006c*/ 	.word	0x000015c0


	//----- nvinfo : EIATTR_REG_RECONFIG
	.align		4
.L_26:
        /*0070*/ 	.byte	0x01, 0x54
	.zero		2


	//----- nvinfo : EIATTR_MBARRIER_INSTR_OFFSETS
	.align		4
        /*0074*/ 	.byte	0x04, 0x39
        /*0076*/ 	.short	(.L_28 - .L_27)


	//   ....[0]....
.L_27:
        /*0078*/ 	.word	0x00000250
        /*007c*/ 	.word	0x000000ff
        /*0080*/ 	.word	0x00000000
        /*0084*/ 	.short	0x0100
        /*0086*/ 	.byte	0x08
	.zero		1


	//   ....[1]....
        /*0088*/ 	.word	0x00000260
        /*008c*/ 	.word	0x000000ff
        /*0090*/ 	.word	0x000000e0
        /*0094*/ 	.short	0x0100
        /*0096*/ 	.byte	0x08
	.zero		1


	//   ....[2]....
        /*0098*/ 	.word	0x00000270
        /*009c*/ 	.word	0x000000ff
        /*00a0*/ 	.word	0x00000008
        /*00a4*/ 	.short	0x0100
        /*00a6*/ 	.byte	0x08
	.zero		1


	//   ....[3]....
        /*00a8*/ 	.word	0x00000280
        /*00ac*/ 	.word	0x000000ff
        /*00b0*/ 	.word	0x000000e8
        /*00b4*/ 	.short	0x0100
        /*00b6*/ 	.byte	0x08
	.zero		1


	//   ....[4]....
        /*00b8*/ 	.word	0x00000290
        /*00bc*/ 	.word	0x000000ff
        /*00c0*/ 	.word	0x00000010
        /*00c4*/ 	.short	0x0100
        /*00c6*/ 	.byte	0x08
	.zero		1


	//   ....[5]....
        /*00c8*/ 	.word	0x000002a0
        /*00cc*/ 	.word	0x000000ff
        /*00d0*/ 	.word	0x000000f0
        /*00d4*/ 	.short	0x0100
        /*00d6*/ 	.byte	0x08
	.zero		1


	//   ....[6]....
        /*00d8*/ 	.word	0x000002b0
        /*00dc*/ 	.word	0x000000ff
        /*00e0*/ 	.word	0x00000018
        /*00e4*/ 	.short	0x0100
        /*00e6*/ 	.byte	0x08
	.zero		1


	//   ....[7]....
        /*00e8*/ 	.word	0x000002c0
        /*00ec*/ 	.word	0x000000ff
        /*00f0*/ 	.word	0x000000f8
        /*00f4*/ 	.short	0x0100
        /*00f6*/ 	.byte	0x08
	.zero		1


	//   ....[8]....
        /*00f8*/ 	.word	0x000002d0
        /*00fc*/ 	.word	0x000000ff
        /*0100*/ 	.word	0x00000020
        /*0104*/ 	.short	0x0100
        /*0106*/ 	.byte	0x08
	.zero		1


	//   ....[9]....
        /*0108*/ 	.word	0x000002e0
        /*010c*/ 	.word	0x000000ff
        /*0110*/ 	.word	0x00000100
        /*0114*/ 	.short	0x0100
        /*0116*/ 	.byte	0x08
	.zero		1


	//   ....[10]....
        /*0118*/ 	.word	0x000002f0
        /*011c*/ 	.word	0x000000ff
        /*0120*/ 	.word	0x00000028
        /*0124*/ 	.short	0x0100
        /*0126*/ 	.byte	0x08
	.zero		1


	//   ....[11]....
        /*0128*/ 	.word	0x00000300
        /*012c*/ 	.word	0x000000ff
        /*0130*/ 	.word	0x00000108
        /*0134*/ 	.short	0x0100
        /*0136*/ 	.byte	0x08
	.zero		1


	//   ....[12]....
        /*0138*/ 	.word	0x00000310
        /*013c*/ 	.word	0x000000ff
        /*0140*/ 	.word	0x00000030
        /*0144*/ 	.short	0x0100
        /*0146*/ 	.byte	0x08
	.zero		1


	//   ....[13]....
        /*0148*/ 	.word	0x00000320
        /*014c*/ 	.word	0x000000ff
        /*0150*/ 	.word	0x00000110
        /*0154*/ 	.short	0x0100
        /*0156*/ 	.byte	0x08
	.zero		1


	//   ....[14]....
        /*0158*/ 	.word	0x00000330
        /*015c*/ 	.word	0x000000ff
        /*0160*/ 	.word	0x00000038
        /*0164*/ 	.short	0x0100
        /*0166*/ 	.byte	0x08
	.zero		1


	//   ....[15]....
        /*0168*/ 	.word	0x00000340
        /*016c*/ 	.word	0x000000ff
        /*0170*/ 	.word	0x00000118
        /*0174*/ 	.short	0x0100
        /*0176*/ 	.byte	0x08
	.zero		1


	//   ....[16]....
        /*0178*/ 	.word	0x00000350
        /*017c*/ 	.word	0x000000ff
        /*0180*/ 	.word	0x00000040
        /*0184*/ 	.short	0x0100
        /*0186*/ 	.byte	0x08
	.zero		1


	//   ....[17]....
        /*0188*/ 	.word	0x00000360
        /*018c*/ 	.word	0x000000ff
        /*0190*/ 	.word	0x00000120
        /*0194*/ 	.short	0x0100
        /*0196*/ 	.byte	0x08
	.zero		1


	//   ....[18]....
        /*0198*/ 	.word	0x00000370
        /*019c*/ 	.word	0x000000ff
        /*01a0*/ 	.word	0x00000048
        /*01a4*/ 	.short	0x0100
        /*01a6*/ 	.byte	0x08
	.zero		1


	//   ....[19]....
        /*01a8*/ 	.word	0x00000380
        /*01ac*/ 	.word	0x000000ff
        /*01b0*/ 	.word	0x00000128
        /*01b4*/ 	.short	0x0100
        /*01b6*/ 	.byte	0x08
	.zero		1


	//   ....[20]....
        /*01b8*/ 	.word	0x00000390
        /*01bc*/ 	.word	0x000000ff
        /*01c0*/ 	.word	0x00000050
        /*01c4*/ 	.short	0x0100
        /*01c6*/ 	.byte	0x08
	.zero		1


	//   ....[21]....
        /*01c8*/ 	.word	0x000003a0
        /*01cc*/ 	.word	0x000000ff
        /*01d0*/ 	.word	0x00000130
        /*01d4*/ 	.short	0x0100
        /*01d6*/ 	.byte	0x08
	.zero		1


	//   ....[22]....
        /*01d8*/ 	.word	0x000003b0
        /*01dc*/ 	.word	0x000000ff
        /*01e0*/ 	.word	0x00000058
        /*01e4*/ 	.short	0x0100
        /*01e6*/ 	.byte	0x08
	.zero		1


	//   ....[23]....
        /*01e8*/ 	.word	0x000003c0
        /*01ec*/ 	.word	0x000000ff
        /*01f0*/ 	.word	0x00000138
        /*01f4*/ 	.short	0x0100
        /*01f6*/ 	.byte	0x08
	.zero		1


	//   ....[24]....
        /*01f8*/ 	.word	0x000003d0
        /*01fc*/ 	.word	0x000000ff
        /*0200*/ 	.word	0x00000060
        /*0204*/ 	.short	0x0100
        /*0206*/ 	.byte	0x08
	.zero		1


	//   ....[25]....
        /*0208*/ 	.word	0x000003e0
        /*020c*/ 	.word	0x000000ff
        /*0210*/ 	.word	0x00000140
        /*0214*/ 	.short	0x0100
        /*0216*/ 	.byte	0x08
	.zero		1


	//   ....[26]....
        /*0218*/ 	.word	0x000003f0
        /*021c*/ 	.word	0x000000ff
        /*0220*/ 	.word	0x00000068
        /*0224*/ 	.short	0x0100
        /*0226*/ 	.byte	0x08
	.zero		1


	//   ....[27]....
        /*0228*/ 	.word	0x00000400
        /*022c*/ 	.word	0x000000ff
        /*0230*/ 	.word	0x00000148
        /*0234*/ 	.short	0x0100
        /*0236*/ 	.byte	0x08
	.zero		1


	//   ....[28]....
        /*0238*/ 	.word	0x00000410
        /*023c*/ 	.word	0x000000ff
        /*0240*/ 	.word	0x00000070
        /*0244*/ 	.short	0x0100
        /*0246*/ 	.byte	0x08
	.zero		1


	//   ....[29]....
        /*0248*/ 	.word	0x00000420
        /*024c*/ 	.word	0x000000ff
        /*0250*/ 	.word	0x00000150
        /*0254*/ 	.short	0x0100
        /*0256*/ 	.byte	0x08
	.zero		1


	//   ....[30]....
        /*0258*/ 	.word	0x00000430
        /*025c*/ 	.word	0x000000ff
        /*0260*/ 	.word	0x00000078
        /*0264*/ 	.short	0x0100
        /*0266*/ 	.byte	0x08
	.zero		1


	//   ....[31]....
        /*0268*/ 	.word	0x00000440
        /*026c*/ 	.word	0x000000ff
        /*0270*/ 	.word	0x00000158
        /*0274*/ 	.short	0x0100
        /*0276*/ 	.byte	0x08
	.zero		1


	//   ....[32]....
        /*0278*/ 	.word	0x00000450
        /*027c*/ 	.word	0x000000ff
        /*0280*/ 	.word	0x00000080
        /*0284*/ 	.short	0x0100
        /*0286*/ 	.byte	0x08
	.zero		1


	//   ....[33]....
        /*0288*/ 	.word	0x00000460
        /*028c*/ 	.word	0x000000ff
        /*0290*/ 	.word	0x00000160
        /*0294*/ 	.short	0x0100
        /*0296*/ 	.byte	0x08
	.zero		1


	//   ....[34]....
        /*0298*/ 	.word	0x00000470
        /*029c*/ 	.word	0x000000ff
        /*02a0*/ 	.word	0x00000088
        /*02a4*/ 	.short	0x0100
        /*02a6*/ 	.byte	0x08
	.zero		1


	//   ....[35]....
        /*02a8*/ 	.word	0x00000480
        /*02ac*/ 	.word	0x000000ff
        /*02b0*/ 	.word	0x00000168
        /*02b4*/ 	.short	0x0100
        /*02b6*/ 	.byte	0x08
	.zero		1


	//   ....[36]....
        /*02b8*/ 	.word	0x00000490
        /*02bc*/ 	.word	0x000000ff
        /*02c0*/ 	.word	0x00000090
        /*02c4*/ 	.short	0x0100
        /*02c6*/ 	.byte	0x08
	.zero		1


	//   ....[37]....
        /*02c8*/ 	.word	0x000004a0
        /*02cc*/ 	.word	0x000000ff
        /*02d0*/ 	.word	0x00000170
        /*02d4*/ 	.short	0x0100
        /*02d6*/ 	.byte	0x08
	.zero		1


	//   ....[38]....
        /*02d8*/ 	.word	0x000004b0
        /*02dc*/ 	.word	0x000000ff
        /*02e0*/ 	.word	0x00000098
        /*02e4*/ 	.short	0x0100
        /*02e6*/ 	.byte	0x08
	.zero		1


	//   ....[39]....
        /*02e8*/ 	.word	0x000004c0
        /*02ec*/ 	.word	0x000000ff
        /*02f0*/ 	.word	0x00000178
        /*02f4*/ 	.short	0x0100
        /*02f6*/ 	.byte	0x08
	.zero		1


	//   ....[40]....
        /*02f8*/ 	.word	0x000004d0
        /*02fc*/ 	.word	0x000000ff
        /*0300*/ 	.word	0x000000a0
        /*0304*/ 	.short	0x0100
        /*0306*/ 	.byte	0x08
	.zero		1


	//   ....[41]....
        /*0308*/ 	.word	0x000004e0
        /*030c*/ 	.word	0x000000ff
        /*0310*/ 	.word	0x00000180
        /*0314*/ 	.short	0x0100
        /*0316*/ 	.byte	0x08
	.zero		1


	//   ....[42]....
        /*0318*/ 	.word	0x000004f0
        /*031c*/ 	.word	0x000000ff
        /*0320*/ 	.word	0x000000a8
        /*0324*/ 	.short	0x0100
        /*0326*/ 	.byte	0x08
	.zero		1


	//   ....[43]....
        /*0328*/ 	.word	0x00000500
        /*032c*/ 	.word	0x000000ff
        /*0330*/ 	.word	0x00000188
        /*0334*/ 	.short	0x0100
        /*0336*/ 	.byte	0x08
	.zero		1


	//   ....[44]....
        /*0338*/ 	.word	0x00000510
        /*033c*/ 	.word	0x000000ff
        /*0340*/ 	.word	0x000000b0
        /*0344*/ 	.short	0x0100
        /*0346*/ 	.byte	0x08
	.zero		1


	//   ....[45]....
        /*0348*/ 	.word	0x00000520
        /*034c*/ 	.word	0x000000ff
        /*0350*/ 	.word	0x00000190
        /*0354*/ 	.short	0x0100
        /*0356*/ 	.byte	0x08
	.zero		1


	//   ....[46]....
        /*0358*/ 	.word	0x00000530
        /*035c*/ 	.word	0x000000ff
        /*0360*/ 	.word	0x000000b8
        /*0364*/ 	.short	0x0100
        /*0366*/ 	.byte	0x08
	.zero		1


	//   ....[47]....
        /*0368*/ 	.word	0x00000540
        /*036c*/ 	.word	0x000000ff
        /*0370*/ 	.word	0x00000198
        /*0374*/ 	.short	0x0100
        /*0376*/ 	.byte	0x08
	.zero		1


	//   ....[48]....
        /*0378*/ 	.word	0x00000550
        /*037c*/ 	.word	0x000000ff
        /*0380*/ 	.word	0x000000c0
        /*0384*/ 	.short	0x0100
        /*0386*/ 	.byte	0x08
	.zero		1


	//   ....[49]....
        /*0388*/ 	.word	0x00000560
        /*038c*/ 	.word	0x000000ff
        /*0390*/ 	.word	0x000001a0
        /*0394*/ 	.short	0x0100
        /*0396*/ 	.byte	0x08
	.zero		1


	//   ....[50]....
        /*0398*/ 	.word	0x00000570
        /*039c*/ 	.word	0x000000ff
        /*03a0*/ 	.word	0x000000c8
        /*03a4*/ 	.short	0x0100
        /*03a6*/ 	.byte	0x08
	.zero		1


	//   ....[51]....
        /*03a8*/ 	.word	0x00000580
        /*03ac*/ 	.word	0x000000ff
        /*03b0*/ 	.word	0x000001a8
        /*03b4*/ 	.short	0x0100
        /*03b6*/ 	.byte	0x08
	.zero		1


	//   ....[52]....
        /*03b8*/ 	.word	0x00000590
        /*03bc*/ 	.word	0x000000ff
        /*03c0*/ 	.word	0x000000d0
        /*03c4*/ 	.short	0x0100
        /*03c6*/ 	.byte	0x08
	.zero		1


	//   ....[53]....
        /*03c8*/ 	.word	0x000005a0
        /*03cc*/ 	.word	0x000000ff
        /*03d0*/ 	.word	0x000001b0
        /*03d4*/ 	.short	0x0100
        /*03d6*/ 	.byte	0x08
	.zero		1


	//   ....[54]....
        /*03d8*/ 	.word	0x000005b0
        /*03dc*/ 	.word	0x000000ff
        /*03e0*/ 	.word	0x000000d8
        /*03e4*/ 	.short	0x0100
        /*03e6*/ 	.byte	0x08
	.zero		1


	//   ....[55]....
        /*03e8*/ 	.word	0x000005c0
        /*03ec*/ 	.word	0x000000ff
        /*03f0*/ 	.word	0x000001b8
        /*03f4*/ 	.short	0x0100
        /*03f6*/ 	.byte	0x08
	.zero		1


	//   ....[56]....
        /*03f8*/ 	.word	0x00000a00
        /*03fc*/ 	.word	0x000000ff
        /*0400*/ 	.word	0x000001d0
        /*0404*/ 	.short	0x0100
        /*0406*/ 	.byte	0x06
	.zero		1


	//   ....[57]....
        /*0408*/ 	.word	0x00000ab0
        /*040c*/ 	.word	0x000000ff
        /*0410*/ 	.word	0x000001d8
        /*0414*/ 	.short	0x0100
        /*0416*/ 	.byte	0x06
	.zero		1


	//   ....[58]....
        /*0418*/ 	.word	0x00001af0
        /*041c*/ 	.word	0x000000ff
        /*0420*/ 	.word	0x00000000
        /*0424*/ 	.short	0x010a
        /*0426*/ 	.byte	0x06
	.zero		1


	//   ....[59]....
        /*0428*/ 	.word	0x00001b30
        /*042c*/ 	.word	0x000000ff
        /*0430*/ 	.word	0x00000000
        /*0434*/ 	.short	0x010a
        /*0436*/ 	.byte	0x06
	.zero		1


	//   ....[60]....
        /*0438*/ 	.word	0x00002410
        /*043c*/ 	.word	0x000000ff
        /*0440*/ 	.word	0x00000000
        /*0444*/ 	.short	0x010a
        /*0446*/ 	.byte	0x0c
	.zero		1


	//   ....[61]....
        /*0448*/ 	.word	0x00002450
        /*044c*/ 	.word	0x000000ff
        /*0450*/ 	.word	0x00000000
        /*0454*/ 	.short	0x010a
        /*0456*/ 	.byte	0x0c
	.zero		1


	//   ....[62]....
        /*0458*/ 	.word	0x00002a30
        /*045c*/ 	.word	0x0000008c
        /*0460*/ 	.word	0x00000000
        /*0464*/ 	.short	0x0101
        /*0466*/ 	.byte	0x3f
	.zero		1


	//   ....[63]....
        /*0468*/ 	.word	0x000030d0
        /*046c*/ 	.word	0x0000000c
        /*0470*/ 	.word	0x00000000
        /*0474*/ 	.short	0x0101
        /*0476*/ 	.byte	0x3f
	.zero		1


	//   ....[64]....
        /*0478*/ 	.word	0x000089c0
        /*047c*/ 	.word	0x00000012
        /*0480*/ 	.word	0x000000e0
        /*0484*/ 	.short	0x010a
        /*0486*/ 	.byte	0x3f
	.zero		1


	//   ....[65]....
        /*0488*/ 	.word	0x00008d30
        /*048c*/ 	.word	0x00000006
        /*0490*/ 	.word	0x000001d8
        /*0494*/ 	.short	0x0101
        /*0496*/ 	.byte	0x3f
	.zero		1


	//   ....[66]....
        /*0498*/ 	.word	0x00009450
        /*049c*/ 	.word	0x00000006
        /*04a0*/ 	.word	0x00000000
        /*04a4*/ 	.short	0x010a
        /*04a6*/ 	.byte	0x3f
	.zero		1


	//   ....[67]....
        /*04a8*/ 	.word	0x000094d0
        /*04ac*/ 	.word	0x00000007
        /*04b0*/ 	.word	0x00000000
        /*04b4*/ 	.short	0x010a
        /*04b6*/ 	.byte	0x3f
	.zero		1


	//   ....[68]....
        /*04b8*/ 	.word	0x00009560
        /*04bc*/ 	.word	0x00000006
        /*04c0*/ 	.word	0x00000000
        /*04c4*/ 	.short	0x010a
        /*04c6*/ 	.byte	0x3f
	.zero		1


	//   ....[69]....
        /*04c8*/ 	.word	0x000095f0
        /*04cc*/ 	.word	0x00000009
        /*04d0*/ 	.word	0x00000000
        /*04d4*/ 	.short	0x010a
        /*04d6*/ 	.byte	0x3f
	.zero		1


	//   ....[70]....
        /*04d8*/ 	.word	0x00009680
        /*04dc*/ 	.word	0x00000006
        /*04e0*/ 	.word	0x00000000
        /*04e4*/ 	.short	0x010a
        /*04e6*/ 	.byte	0x3f
	.zero		1


	//   ....[71]....
        /*04e8*/ 	.word	0x00009710
        /*04ec*/ 	.word	0x00000009
        /*04f0*/ 	.word	0x00000000
        /*04f4*/ 	.short	0x010a
        /*04f6*/ 	.byte	0x3f
	.zero		1


	//   ....[72]....
        /*04f8*/ 	.word	0x000097a0
        /*04fc*/ 	.word	0x00000006
        /*0500*/ 	.word	0x00000000
        /*0504*/ 	.short	0x010a
        /*0506*/ 	.byte	0x3f
	.zero		1


	//   ....[73]....
        /*0508*/ 	.word	0x00009830
        /*050c*/ 	.word	0x00000009
        /*0510*/ 	.word	0x00000000
        /*0514*/ 	.short	0x010a
        /*0516*/ 	.byte	0x3f
	.zero		1


	//   ....[74]....
        /*0518*/ 	.word	0x000098c0
        /*051c*/ 	.word	0x00000006
        /*0520*/ 	.word	0x00000000
        /*0524*/ 	.short	0x010a
        /*0526*/ 	.byte	0x3f
	.zero		1


	//   ....[75]....
        /*0528*/ 	.word	0x00009950
        /*052c*/ 	.word	0x00000009
        /*0530*/ 	.word	0x00000000
        /*0534*/ 	.short	0x010a
        /*0536*/ 	.byte	0x3f
	.zero		1


	//   ....[76]....
        /*0538*/ 	.word	0x000099e0
        /*053c*/ 	.word	0x00000006
        /*0540*/ 	.word	0x00000000
        /*0544*/ 	.short	0x010a
        /*0546*/ 	.byte	0x3f
	.zero		1


	//   ....[77]....
        /*0548*/ 	.word	0x00009a70
        /*054c*/ 	.word	0x00000009
        /*0550*/ 	.word	0x00000000
        /*0554*/ 	.short	0x010a
        /*0556*/ 	.byte	0x3f
	.zero		1


	//   ....[78]....
        /*0558*/ 	.word	0x00009b00
        /*055c*/ 	.word	0x00000006
        /*0560*/ 	.word	0x00000000
        /*0564*/ 	.short	0x010a
        /*0566*/ 	.byte	0x3f
	.zero		1


	//   ....[79]....
        /*0568*/ 	.word	0x00009b90
        /*056c*/ 	.word	0x00000009
        /*0570*/ 	.word	0x00000000
        /*0574*/ 	.short	0x010a
        /*0576*/ 	.byte	0x3f
	.zero		1


	//   ....[80]....
        /*0578*/ 	.word	0x00009c20
        /*057c*/ 	.word	0x00000006
        /*0580*/ 	.word	0x00000000
        /*0584*/ 	.short	0x010a
        /*0586*/ 	.byte	0x3f
	.zero		1


	//   ....[81]....
        /*0588*/ 	.word	0x00009cb0
        /*058c*/ 	.word	0x00000009
        /*0590*/ 	.word	0x00000000
        /*0594*/ 	.short	0x010a
        /*0596*/ 	.byte	0x3f
	.zero		1


	//   ....[82]....
        /*0598*/ 	.word	0x00009d40
        /*059c*/ 	.word	0x00000006
        /*05a0*/ 	.word	0x00000000
        /*05a4*/ 	.short	0x010a
        /*05a6*/ 	.byte	0x3f
	.zero		1


	//   ....[83]....
        /*05a8*/ 	.word	0x00009dd0
        /*05ac*/ 	.word	0x00000009
        /*05b0*/ 	.word	0x00000000
        /*05b4*/ 	.short	0x010a
        /*05b6*/ 	.byte	0x3f
	.zero		1


	//   ....[84]....
        /*05b8*/ 	.word	0x00009e60
        /*05bc*/ 	.word	0x00000006
        /*05c0*/ 	.word	0x00000000
        /*05c4*/ 	.short	0x010a
        /*05c6*/ 	.byte	0x3f
	.zero		1


	//   ....[85]....
        /*05c8*/ 	.word	0x00009ef0
        /*05cc*/ 	.word	0x00000009
        /*05d0*/ 	.word	0x00000000
        /*05d4*/ 	.short	0x010a
        /*05d6*/ 	.byte	0x3f
	.zero		1


	//   ....[86]....
        /*05d8*/ 	.word	0x00009f80
        /*05dc*/ 	.word	0x00000006
        /*05e0*/ 	.word	0x00000000
        /*05e4*/ 	.short	0x010a
        /*05e6*/ 	.byte	0x3f
	.zero		1


	//   ....[87]....
        /*05e8*/ 	.word	0x0000a010
        /*05ec*/ 	.word	0x00000009
        /*05f0*/ 	.word	0x00000000
        /*05f4*/ 	.short	0x010a
        /*05f6*/ 	.byte	0x3f
	.zero		1


	//   ....[88]....
        /*05f8*/ 	.word	0x0000a0a0
        /*05fc*/ 	.word	0x00000006
        /*0600*/ 	.word	0x00000000
        /*0604*/ 	.short	0x010a
        /*0606*/ 	.byte	0x3f
	.zero		1


	//   ....[89]....
        /*0608*/ 	.word	0x0000a130
        /*060c*/ 	.word	0x00000009
        /*0610*/ 	.word	0x00000000
        /*0614*/ 	.short	0x010a
        /*0616*/ 	.byte	0x3f
	.zero		1


	//   ....[90]....
        /*0618*/ 	.word	0x0000a1c0
        /*061c*/ 	.word	0x00000006
        /*0620*/ 	.word	0x00000000
        /*0624*/ 	.short	0x010a
        /*0626*/ 	.byte	0x3f
	.zero		1


	//   ....[91]....
        /*0628*/ 	.word	0x0000a250
        /*062c*/ 	.word	0x00000009
        /*0630*/ 	.word	0x00000000
        /*0634*/ 	.short	0x010a
        /*0636*/ 	.byte	0x3f
	.zero		1


	//   ....[92]....
        /*0638*/ 	.word	0x0000a2e0
        /*063c*/ 	.word	0x00000006
        /*0640*/ 	.word	0x00000000
        /*0644*/ 	.short	0x010a
        /*0646*/ 	.byte	0x3f
	.zero		1


	//   ....[93]....
        /*0648*/ 	.word	0x0000a370
        /*064c*/ 	.word	0x00000003
        /*0650*/ 	.word	0x00000000
        /*0654*/ 	.short	0x010a
        /*0656*/ 	.byte	0x3f
	.zero		1


	//   ....[94]....
        /*0658*/ 	.word	0x0000a3e0
        /*065c*/ 	.word	0x0000000d
        /*0660*/ 	.word	0x00000000
        /*0664*/ 	.short	0x010a
        /*0666*/ 	.byte	0x3f
	.zero		1


	//   ....[95]....
        /*0668*/ 	.word	0x0000a440
        /*066c*/ 	.word	0x00000091
        /*0670*/ 	.word	0x00000000
        /*0674*/ 	.short	0x010a
        /*0676*/ 	.byte	0x3f
	.zero		1


	//   ....[96]....
        /*0678*/ 	.word	0x0000a510
        /*067c*/ 	.word	0x00000012
        /*0680*/ 	.word	0x000000e0
        /*0684*/ 	.short	0x010a
        /*0686*/ 	.byte	0x3f
	.zero		1


	//   ....[97]....
        /*0688*/ 	.word	0x0000a5e0
        /*068c*/ 	.word	0x00000006
        /*0690*/ 	.word	0x00000000
        /*0694*/ 	.short	0x010a
        /*0696*/ 	.byte	0x3f
	.zero		1


	//   ....[98]....
        /*0698*/ 	.word	0x0000a630
        /*069c*/ 	.word	0x00000007
        /*06a0*/ 	.word	0x00000000
        /*06a4*/ 	.short	0x010a
        /*06a6*/ 	.byte	0x3f
	.zero		1


	//   ....[99]....
        /*06a8*/ 	.word	0x0000a680
        /*06ac*/ 	.word	0x00000006
        /*06b0*/ 	.word	0x00000000
        /*06b4*/ 	.short	0x010a
        /*06b6*/ 	.byte	0x3f
	.zero		1


	//   ....[100]....
        /*06b8*/ 	.word	0x0000a6d0
        /*06bc*/ 	.word	0x00000009
        /*06c0*/ 	.word	0x00000000
        /*06c4*/ 	.short	0x010a
        /*06c6*/ 	.byte	0x3f
	.zero		1


	//   ....[101]....
        /*06c8*/ 	.word	0x0000a720
        /*06cc*/ 	.word	0x00000006
        /*06d0*/ 	.word	0x00000000
        /*06d4*/ 	.short	0x010a
        /*06d6*/ 	.byte	0x3f
	.zero		1


	//   ....[102]....
        /*06d8*/ 	.word	0x0000a770
        /*06dc*/ 	.word	0x00000009
        /*06e0*/ 	.word	0x00000000
        /*06e4*/ 	.short	0x010a
        /*06e6*/ 	.byte	0x3f
	.zero		1


	//   ....[103]....
        /*06e8*/ 	.word	0x0000a7c0
        /*06ec*/ 	.word	0x00000006
        /*06f0*/ 	.word	0x00000000
        /*06f4*/ 	.short	0x010a
        /*06f6*/ 	.byte	0x3f
	.zero		1


	//   ....[104]....
        /*06f8*/ 	.word	0x0000a810
        /*06fc*/ 	.word	0x00000009
        /*0700*/ 	.word	0x00000000
        /*0704*/ 	.short	0x010a
        /*0706*/ 	.byte	0x3f
	.zero		1


	//   ....[105]....
        /*0708*/ 	.word	0x0000a860
        /*070c*/ 	.word	0x00000006
        /*0710*/ 	.word	0x00000000
        /*0714*/ 	.short	0x010a
        /*0716*/ 	.byte	0x3f
	.zero		1


	//   ....[106]....
        /*0718*/ 	.word	0x0000a8b0
        /*071c*/ 	.word	0x00000009
        /*0720*/ 	.word	0x00000000
        /*0724*/ 	.short	0x010a
        /*0726*/ 	.byte	0x3f
	.zero		1


	//   ....[107]....
        /*0728*/ 	.word	0x0000a900
        /*072c*/ 	.word	0x00000006
        /*0730*/ 	.word	0x00000000
        /*0734*/ 	.short	0x010a
        /*0736*/ 	.byte	0x3f
	.zero		1


	//   ....[108]....
        /*0738*/ 	.word	0x0000a950
        /*073c*/ 	.word	0x00000009
        /*0740*/ 	.word	0x00000000
        /*0744*/ 	.short	0x010a
        /*0746*/ 	.byte	0x3f
	.zero		1


	//   ....[109]....
        /*0748*/ 	.word	0x0000a9a0
        /*074c*/ 	.word	0x00000006
        /*0750*/ 	.word	0x00000000
        /*0754*/ 	.short	0x010a
        /*0756*/ 	.byte	0x3f
	.zero		1


	//   ....[110]....
        /*0758*/ 	.word	0x0000a9f0
        /*075c*/ 	.word	0x00000009
        /*0760*/ 	.word	0x00000000
        /*0764*/ 	.short	0x010a
        /*0766*/ 	.byte	0x3f
	.zero		1


	//   ....[111]....
        /*0768*/ 	.word	0x0000aa40
        /*076c*/ 	.word	0x00000006
        /*0770*/ 	.word	0x00000000
        /*0774*/ 	.short	0x010a
        /*0776*/ 	.byte	0x3f
	.zero		1


	//   ....[112]....
        /*0778*/ 	.word	0x0000aa90
        /*077c*/ 	.word	0x00000009
        /*0780*/ 	.word	0x00000000
        /*0784*/ 	.short	0x010a
        /*0786*/ 	.byte	0x3f
	.zero		1


	//   ....[113]....
        /*0788*/ 	.word	0x0000aae0
        /*078c*/ 	.word	0x00000006
        /*0790*/ 	.word	0x00000000
        /*0794*/ 	.short	0x010a
        /*0796*/ 	.byte	0x3f
	.zero		1


	//   ....[114]....
        /*0798*/ 	.word	0x0000ab30
        /*079c*/ 	.word	0x00000009
        /*07a0*/ 	.word	0x00000000
        /*07a4*/ 	.short	0x010a
        /*07a6*/ 	.byte	0x3f
	.zero		1


	//   ....[115]....
        /*07a8*/ 	.word	0x0000ab80
        /*07ac*/ 	.word	0x00000006
        /*07b0*/ 	.word	0x00000000
        /*07b4*/ 	.short	0x010a
        /*07b6*/ 	.byte	0x3f
	.zero		1


	//   ....[116]....
        /*07b8*/ 	.word	0x0000abd0
        /*07bc*/ 	.word	0x00000009
        /*07c0*/ 	.word	0x00000000
        /*07c4*/ 	.short	0x010a
        /*07c6*/ 	.byte	0x3f
	.zero		1


	//   ....[117]....
        /*07c8*/ 	.word	0x0000ac20
        /*07cc*/ 	.word	0x00000006
        /*07d0*/ 	.word	0x00000000
        /*07d4*/ 	.short	0x010a
        /*07d6*/ 	.byte	0x3f
	.zero		1


	//   ....[118]....
        /*07d8*/ 	.word	0x0000ac70
        /*07dc*/ 	.word	0x00000009
        /*07e0*/ 	.word	0x00000000
        /*07e4*/ 	.short	0x010a
        /*07e6*/ 	.byte	0x3f
	.zero		1


	//   ....[119]....
        /*07e8*/ 	.word	0x0000acc0
        /*07ec*/ 	.word	0x00000006
        /*07f0*/ 	.word	0x00000000
        /*07f4*/ 	.short	0x010a
        /*07f6*/ 	.byte	0x3f
	.zero		1


	//   ....[120]....
        /*07f8*/ 	.word	0x0000ad10
        /*07fc*/ 	.word	0x00000009
        /*0800*/ 	.word	0x00000000
        /*0804*/ 	.short	0x010a
        /*0806*/ 	.byte	0x3f
	.zero		1


	//   ....[121]....
        /*0808*/ 	.word	0x0000ad60
        /*080c*/ 	.word	0x00000006
        /*0810*/ 	.word	0x00000000
        /*0814*/ 	.short	0x010a
        /*0816*/ 	.byte	0x3f
	.zero		1


	//   ....[122]....
        /*0818*/ 	.word	0x0000adb0
        /*081c*/ 	.word	0x00000009
        /*0820*/ 	.word	0x00000000
        /*0824*/ 	.short	0x010a
        /*0826*/ 	.byte	0x3f
	.zero		1


	//   ....[123]....
        /*0828*/ 	.word	0x0000ae00
        /*082c*/ 	.word	0x00000006
        /*0830*/ 	.word	0x00000000
        /*0834*/ 	.short	0x010a
        /*0836*/ 	.byte	0x3f
	.zero		1


	//----- nvinfo : EIATTR_NUM_MBARRIERS
	.align		4
.L_28:
        /*0838*/ 	.byte	0x03, 0x38
        /*083a*/ 	.short	0x003a


	//----- nvinfo : EIATTR_EXIT_INSTR_OFFSETS
	.align		4
        /*083c*/ 	.byte	0x04, 0x1c
        /*083e*/ 	.short	(.L_30 - .L_29)


	//   ....[0]....
.L_29:
        /*0840*/ 	.word	0x00000ca0


	//   ....[1]....
        /*0844*/ 	.word	0x00001490


	//   ....[2]....
        /*0848*/ 	.word	0x000080e0


	//   ....[3]....
        /*084c*/ 	.word	0x00008640


	//   ....[4]....
        /*0850*/ 	.word	0x0000a3c0


	//----- nvinfo : EIATTR_MAX_THREADS
	.align		4
.L_30:
        /*0854*/ 	.byte	0x04, 0x05
        /*0856*/ 	.short	(.L_32 - .L_31)
.L_31:
        /*0858*/ 	.word	0x00000180
        /*085c*/ 	.word	0x00000001
        /*0860*/ 	.word	0x00000001


	//----- nvinfo : EIATTR_CRS_STACK_SIZE
	.align		4
.L_32:
        /*0864*/ 	.byte	0x04, 0x1e
        /*0866*/ 	.short	(.L_34 - .L_33)
.L_33:
        /*0868*/ 	.word	0x00000000


	//----- nvinfo : EIATTR_CBANK_PARAM_SIZE
	.align		4
.L_34:
        /*086c*/ 	.byte	0x03, 0x19
        /*086e*/ 	.short	0x0470


	//----- nvinfo : EIATTR_PARAM_CBANK
	.align		4
        /*0870*/ 	.byte	0x04, 0x0a
        /*0872*/ 	.short	(.L_36 - .L_35)
	.align		4
.L_35:
        /*0874*/ 	.word	index@(.nv.constant0._ZN7cutlass13device_kernelINS_4gemm6kernel13GemmUniversalIN4cute5tupleIJiiiiEEENS1_10collective13CollectiveMmaINS1_37MainloopSm90TmaGmmaWarpSpecializedFP8ILi28ENS5_IJNS4_1CILi4EEENSA_ILi1EEESC_EEENS1_35KernelTmaWarpSpecializedCooperativeEEENS5_IJNSA_ILi128EEESG_NSA_ILi32EEEEEENS_12float_e5m2_tENS5_IJlSC_lEEESJ_SK_NS4_8TiledMMAINS4_8MMA_AtomIJNS4_4SM904GMMA31MMA_64x128x32_F32E5M2E5M2_SS_TNILNSO_7ScaleInE1ELSQ_1EEEEEENS4_6LayoutINS5_IJNSA_ILi2EEESC_SC_EEENS5_IJSC_NSA_ILi0EEESW_EEEEENS5_IJNS4_10UnderscoreESZ_SZ_EEEEENS4_13SM90_TMA_LOADENS4_14ComposedLayoutINS4_7SwizzleILi1ELi4ELi3EEENS4_18smem_ptr_flag_bitsILi8EEENST_INS5_IJNSA_ILi8EEESH_EEENS5_IJSH_SC_EEEEEEEvNS4_8identityENS4_23SM90_TMA_LOAD_MULTICASTES1C_vS1D_EENS_8epilogue10collective6detail29Sm90TmaWarpSpecializedAdapterINS1H_15DefaultEpilogueISJ_SK_SK_NS1G_6thread17LinearCombinationISJ_Li1EffLNS1L_9ScaleType4KindE0ELNS_15FloatRoundStyleE2ESJ_EENS1_15EpilogueDefaultEEEEEvvEEEEvNT_6ParamsE)
        /*0878*/ 	.short	0x0210
        /*087a*/ 	.short	0x0470


	//----- nvinfo : EIATTR_SW_WAR
	.align		4
.L_36:
        /*087c*/ 	.byte	0x04, 0x36
        /*087e*/ 	.short	(.L_38 - .L_37)
.L_37:
        /*0880*/ 	.word	0x00000008
.L_38:


//--------------------- .nv.callgraph             --------------------------
	.section	.nv.callgraph,"",@"SHT_CUDA_CALLGRAPH"
	.align	4
	.sectionentsize	8
	.align		4
        /*0000*/ 	.word	0x00000000
	.align		4
        /*0004*/ 	.word	0xffffffff
	.align		4
        /*0008*/ 	.word	0x00000000
	.align		4
        /*000c*/ 	.word	0xfffffffe
	.align		4
        /*0010*/ 	.word	0x00000000
	.align		4
        /*0014*/ 	.word	0xfffffffd
	.align		4
        /*0018*/ 	.word	0x00000000
	.align		4
        /*001c*/ 	.word	0xfffffffc


//--------------------- .nv.constant4             --------------------------
	.section	.nv.constant4,"a",@progbits
	.align	8
	.align		8
.nv.constant4:
        /*0000*/ 	.dword	_ZN40_INTERNAL_403d3b43_4_k_cu_8d537356_185694cuda3std3__45__cpo5beginE
	.align		8
        /*0008*/ 	.dword	_ZN40_INTERNAL_403d3b43_4_k_cu_8d537356_185694cuda3std3__45__cpo3endE
	.align		8
        /*0010*/ 	.dword	_ZN40_INTERNAL_403d3b43_4_k_cu_8d537356_185694cuda3std3__45__cpo6cbeginE
	.align		8
        /*0018*/ 	.dword	_ZN40_INTERNAL_403d3b43_4_k_cu_8d537356_185694cuda3std3__45__cpo4cendE
	.align		8
        /*0020*/ 	.dword	_ZN40_INTERNAL_403d3b43_4_k_cu_8d537356_185694cuda3std3__442_GLOBAL__N__403d3b43_4_k_cu_8d537356_185696ignoreE
	.align		8
        /*0028*/ 	.dword	_ZN40_INTERNAL_403d3b43_4_k_cu_8d537356_185694cuda3std3__419piecewise_constructE
	.align		8
        /*0030*/ 	.dword	_ZN40_INTERNAL_403d3b43_4_k_cu_8d537356_185694cuda3std3__48in_placeE
	.align		8
        /*0038*/ 	.dword	_ZN40_INTERNAL_403d3b43_4_k_cu_8d537356_185694cuda3std6ranges3__45__cpo4swapE
	.align		8
        /*0040*/ 	.dword	_ZN40_INTERNAL_403d3b43_4_k_cu_8d537356_185694cuda3std6ranges3__45__cpo9iter_moveE
	.align		8
        /*0048*/ 	.dword	_ZN40_INTERNAL_403d3b43_4_k_cu_8d537356_185694cute7productE
	.align		8
        /*0050*/ 	.dword	_ZN40_INTERNAL_403d3b43_4_k_cu_8d537356_185694cute1_E


//--------------------- .text._ZN7cutlass13device_kernelINS_4gemm6kernel13GemmUniversalIN4cute5tupleIJiiiiEEENS1_10collective13CollectiveMmaINS1_37MainloopSm90TmaGmmaWarpSpecializedFP8ILi28ENS5_IJNS4_1CILi4EEENSA_ILi1EEESC_EEENS1_35KernelTmaWarpSpecializedCooperativeEEENS5_IJNSA_ILi128EEESG_NSA_ILi32EEEEEENS_12float_e5m2_tENS5_IJlSC_lEEESJ_SK_NS4_8TiledMMAINS4_8MMA_AtomIJNS4_4SM904GMMA31MMA_64x128x32_F32E5M2E5M2_SS_TNILNSO_7ScaleInE1ELSQ_1EEEEEENS4_6LayoutINS5_IJNSA_ILi2EEESC_SC_EEENS5_IJSC_NSA_ILi0EEESW_EEEEENS5_IJNS4_10UnderscoreESZ_SZ_EEEEENS4_13SM90_TMA_LOADENS4_14ComposedLayoutINS4_7SwizzleILi1ELi4ELi3EEENS4_18smem_ptr_flag_bitsILi8EEENST_INS5_IJNSA_ILi8EEESH_EEENS5_IJSH_SC_EEEEEEEvNS4_8identityENS4_23SM90_TMA_LOAD_MULTICASTES1C_vS1D_EENS_8epilogue10collective6detail29Sm90TmaWarpSpecializedAdapterINS1H_15DefaultEpilogueISJ_SK_SK_NS1G_6thread17LinearCombinationISJ_Li1EffLNS1L_9ScaleType4KindE0ELNS_15FloatRoundStyleE2ESJ_EENS1_15EpilogueDefaultEEEEEvvEEEEvNT_6ParamsE --------------------------
	.section	.text._ZN7cutlass13device_kernelINS_4gemm6kernel13GemmUniversalIN4cute5tupleIJiiiiEEENS1_10collective13CollectiveMmaINS1_37MainloopSm90TmaGmmaWarpSpecializedFP8ILi28ENS5_IJNS4_1CILi4EEENSA_ILi1EEESC_EEENS1_35KernelTmaWarpSpecializedCooperativeEEENS5_IJNSA_ILi128EEESG_NSA_ILi32EEEEEENS_12float_e5m2_tENS5_IJlSC_lEEESJ_SK_NS4_8TiledMMAINS4_8MMA_AtomIJNS4_4SM904GMMA31MMA_64x128x32_F32E5M2E5M2_SS_TNILNSO_7ScaleInE1ELSQ_1EEEEEENS4_6LayoutINS5_IJNSA_ILi2EEESC_SC_EEENS5_IJSC_NSA_ILi0EEESW_EEEEENS5_IJNS4_10UnderscoreESZ_SZ_EEEEENS4_13SM90_TMA_LOADENS4_14ComposedLayoutINS4_7SwizzleILi1ELi4ELi3EEENS4_18smem_ptr_flag_bitsILi8EEENST_INS5_IJNSA_ILi8EEESH_EEENS5_IJSH_SC_EEEEEEEvNS4_8identityENS4_23SM90_TMA_LOAD_MULTICASTES1C_vS1D_EENS_8epilogue10collective6detail29Sm90TmaWarpSpecializedAdapterINS1H_15DefaultEpilogueISJ_SK_SK_NS1G_6thread17LinearCombinationISJ_Li1EffLNS1L_9ScaleType4KindE0ELNS_15FloatRoundStyleE2ESJ_EENS1_15EpilogueDefaultEEEEEvvEEEEvNT_6ParamsE,"ax",@progbits
	.align	128
.text._ZN7cutlass13device_kernelINS_4gemm6kernel13GemmUniversalIN4cute5tupleIJiiiiEEENS1_10collective13CollectiveMmaINS1_37MainloopSm90TmaGmmaWarpSpecializedFP8ILi28ENS5_IJNS4_1CILi4EEENSA_ILi1EEESC_EEENS1_35KernelTmaWarpSpecializedCooperativeEEENS5_IJNSA_ILi128EEESG_NSA_ILi32EEEEEENS_12float_e5m2_tENS5_IJlSC_lEEESJ_SK_NS4_8TiledMMAINS4_8MMA_AtomIJNS4_4SM904GMMA31MMA_64x128x32_F32E5M2E5M2_SS_TNILNSO_7ScaleInE1ELSQ_1EEEEEENS4_6LayoutINS5_IJNSA_ILi2EEESC_SC_EEENS5_IJSC_NSA_ILi0EEESW_EEEEENS5_IJNS4_10UnderscoreESZ_SZ_EEEEENS4_13SM90_TMA_LOADENS4_14ComposedLayoutINS4_7SwizzleILi1ELi4ELi3EEENS4_18smem_ptr_flag_bitsILi8EEENST_INS5_IJNSA_ILi8EEESH_EEENS5_IJSH_SC_EEEEEEEvNS4_8identityENS4_23SM90_TMA_LOAD_MULTICASTES1C_vS1D_EENS_8epilogue10collective6detail29Sm90TmaWarpSpecializedAdapterINS1H_15DefaultEpilogueISJ_SK_SK_NS1G_6thread17LinearCombinationISJ_Li1EffLNS1L_9ScaleType4KindE0ELNS_15FloatRoundStyleE2ESJ_EENS1_15EpilogueDefaultEEEEEvvEEEEvNT_6ParamsE:
        .type           _ZN7cutlass13device_kernelINS_4gemm6kernel13GemmUniversalIN4cute5tupleIJiiiiEEENS1_10collective13CollectiveMmaINS1_37MainloopSm90TmaGmmaWarpSpecializedFP8ILi28ENS5_IJNS4_1CILi4EEENSA_ILi1EEESC_EEENS1_35KernelTmaWarpSpecializedCooperativeEEENS5_IJNSA_ILi128EEESG_NSA_ILi32EEEEEENS_12float_e5m2_tENS5_IJlSC_lEEESJ_SK_NS4_8TiledMMAINS4_8MMA_AtomIJNS4_4SM904GMMA31MMA_64x128x32_F32E5M2E5M2_SS_TNILNSO_7ScaleInE1ELSQ_1EEEEEENS4_6LayoutINS5_IJNSA_ILi2EEESC_SC_EEENS5_IJSC_NSA_ILi0EEESW_EEEEENS5_IJNS4_10UnderscoreESZ_SZ_EEEEENS4_13SM90_TMA_LOADENS4_14ComposedLayoutINS4_7SwizzleILi1ELi4ELi3EEENS4_18smem_ptr_flag_bitsILi8EEENST_INS5_IJNSA_ILi8EEESH_EEENS5_IJSH_SC_EEEEEEEvNS4_8identityENS4_23SM90_TMA_LOAD_MULTICASTES1C_vS1D_EENS_8epilogue10collective6detail29Sm90TmaWarpSpecializedAdapterINS1H_15DefaultEpilogueISJ_SK_SK_NS1G_6thread17LinearCombinationISJ_Li1EffLNS1L_9ScaleType4KindE0ELNS_15FloatRoundStyleE2ESJ_EENS1_15EpilogueDefaultEEEEEvvEEEEvNT_6ParamsE,@function
        .size           _ZN7cutlass13device_kernelINS_4gemm6kernel13GemmUniversalIN4cute5tupleIJiiiiEEENS1_10collective13CollectiveMmaINS1_37MainloopSm90TmaGmmaWarpSpecializedFP8ILi28ENS5_IJNS4_1CILi4EEENSA_ILi1EEESC_EEENS1_35KernelTmaWarpSpecializedCooperativeEEENS5_IJNSA_ILi128EEESG_NSA_ILi32EEEEEENS_12float_e5m2_tENS5_IJlSC_lEEESJ_SK_NS4_8TiledMMAINS4_8MMA_AtomIJNS4_4SM904GMMA31MMA_64x128x32_F32E5M2E5M2_SS_TNILNSO_7ScaleInE1ELSQ_1EEEEEENS4_6LayoutINS5_IJNSA_ILi2EEESC_SC_EEENS5_IJSC_NSA_ILi0EEESW_EEEEENS5_IJNS4_10UnderscoreESZ_SZ_EEEEENS4_13SM90_TMA_LOADENS4_14ComposedLayoutINS4_7SwizzleILi1ELi4ELi3EEENS4_18smem_ptr_flag_bitsILi8EEENST_INS5_IJNSA_ILi8EEESH_EEENS5_IJSH_SC_EEEEEEEvNS4_8identityENS4_23SM90_TMA_LOAD_MULTICASTES1C_vS1D_EENS_8epilogue10collective6detail29Sm90TmaWarpSpecializedAdapterINS1H_15DefaultEpilogueISJ_SK_SK_NS1G_6thread17LinearCombinationISJ_Li1EffLNS1L_9ScaleType4KindE0ELNS_15FloatRoundStyleE2ESJ_EENS1_15EpilogueDefaultEEEEEvvEEEEvNT_6ParamsE,(.L_x_255 - _ZN7cutlass13device_kernelINS_4gemm6kernel13GemmUniversalIN4cute5tupleIJiiiiEEENS1_10collective13CollectiveMmaINS1_37MainloopSm90TmaGmmaWarpSpecializedFP8ILi28ENS5_IJNS4_1CILi4EEENSA_ILi1EEESC_EEENS1_35KernelTmaWarpSpecializedCooperativeEEENS5_IJNSA_ILi128EEESG_NSA_ILi32EEEEEENS_12float_e5m2_tENS5_IJlSC_lEEESJ_SK_NS4_8TiledMMAINS4_8MMA_AtomIJNS4_4SM904GMMA31MMA_64x128x32_F32E5M2E5M2_SS_TNILNSO_7ScaleInE1ELSQ_1EEEEEENS4_6LayoutINS5_IJNSA_ILi2EEESC_SC_EEENS5_IJSC_NSA_ILi0EEESW_EEEEENS5_IJNS4_10UnderscoreESZ_SZ_EEEEENS4_13SM90_TMA_LOADENS4_14ComposedLayoutINS4_7SwizzleILi1ELi4ELi3EEENS4_18smem_ptr_flag_bitsILi8EEENST_INS5_IJNSA_ILi8EEESH_EEENS5_IJSH_SC_EEEEEEEvNS4_8identityENS4_23SM90_TMA_LOAD_MULTICASTES1C_vS1D_EENS_8epilogue10collective6detail29Sm90TmaWarpSpecializedAdapterINS1H_15DefaultEpilogueISJ_SK_SK_NS1G_6thread17LinearCombinationISJ_Li1EffLNS1L_9ScaleType4KindE0ELNS_15FloatRoundStyleE2ESJ_EENS1_15EpilogueDefaultEEEEEvvEEEEvNT_6ParamsE)
        .other          _ZN7cutlass13device_kernelINS_4gemm6kernel13GemmUniversalIN4cute5tupleIJiiiiEEENS1_10collective13CollectiveMmaINS1_37MainloopSm90TmaGmmaWarpSpecializedFP8ILi28ENS5_IJNS4_1CILi4EEENSA_ILi1EEESC_EEENS1_35KernelTmaWarpSpecializedCooperativeEEENS5_IJNSA_ILi128EEESG_NSA_ILi32EEEEEENS_12float_e5m2_tENS5_IJlSC_lEEESJ_SK_NS4_8TiledMMAINS4_8MMA_AtomIJNS4_4SM904GMMA31MMA_64x128x32_F32E5M2E5M2_SS_TNILNSO_7ScaleInE1ELSQ_1EEEEEENS4_6LayoutINS5_IJNSA_ILi2EEESC_SC_EEENS5_IJSC_NSA_ILi0EEESW_EEEEENS5_IJNS4_10UnderscoreESZ_SZ_EEEEENS4_13SM90_TMA_LOADENS4_14ComposedLayoutINS4_7SwizzleILi1ELi4ELi3EEENS4_18smem_ptr_flag_bitsILi8EEENST_INS5_IJNSA_ILi8EEESH_EEENS5_IJSH_SC_EEEEEEEvNS4_8identityENS4_23SM90_TMA_LOAD_MULTICASTES1C_vS1D_EENS_8epilogue10collective6detail29Sm90TmaWarpSpecializedAdapterINS1H_15DefaultEpilogueISJ_SK_SK_NS1G_6thread17LinearCombinationISJ_Li1EffLNS1L_9ScaleType4KindE0ELNS_15FloatRoundStyleE2ESJ_EENS1_15EpilogueDefaultEEEEEvvEEEEvNT_6ParamsE,@"STO_CUDA_ENTRY STV_DEFAULT"
_ZN7cutlass13device_kernelINS_4gemm6kernel13GemmUniversalIN4cute5tupleIJiiiiEEENS1_10collective13CollectiveMmaINS1_37MainloopSm90TmaGmmaWarpSpecializedFP8ILi28ENS5_IJNS4_1CILi4EEENSA_ILi1EEESC_EEENS1_35KernelTmaWarpSpecializedCooperativeEEENS5_IJNSA_ILi128EEESG_NSA_ILi32EEEEEENS_12float_e5m2_tENS5_IJlSC_lEEESJ_SK_NS4_8TiledMMAINS4_8MMA_AtomIJNS4_4SM904GMMA31MMA_64x128x32_F32E5M2E5M2_SS_TNILNSO_7ScaleInE1ELSQ_1EEEEEENS4_6LayoutINS5_IJNSA_ILi2EEESC_SC_EEENS5_IJSC_NSA_ILi0EEESW_EEEEENS5_IJNS4_10UnderscoreESZ_SZ_EEEEENS4_13SM90_TMA_LOADENS4_14ComposedLayoutINS4_7SwizzleILi1ELi4ELi3EEENS4_18smem_ptr_flag_bitsILi8EEENST_INS5_IJNSA_ILi8EEESH_EEENS5_IJSH_SC_EEEEEEEvNS4_8identityENS4_23SM90_TMA_LOAD_MULTICASTES1C_vS1D_EENS_8epilogue10collective6detail29Sm90TmaWarpSpecializedAdapterINS1H_15DefaultEpilogueISJ_SK_SK_NS1G_6thread17LinearCombinationISJ_Li1EffLNS1L_9ScaleType4KindE0ELNS_15FloatRoundStyleE2ESJ_EENS1_15EpilogueDefaultEEEEEvvEEEEvNT_6ParamsE:
[----:B------:R-:W-:Y:S01]  /*0000*/  LDC R1, c[0x0][0x28] ;  /* 0x00000a00ff017b82 */ /* 0x000fe20000000800 */
[----:B------:R-:W0:Y:S01]  /*0010*/  S2R R0, SR_TID.X ;  /* 0x0000000000007919 */ /* 0x000e220000002100 */
[----:B------:R-:W-:Y:S01]  /*0020*/  ELECT P0, URZ, PT ;  /* 0x00000000003f782f */ /* 0x000fe20003800000 */
[----:B------:R-:W-:Y:S01]  /*0030*/  BSSY B0, `(.L_x_0) ;  /* 0x000000f000007945 */ /* 0x000fe20003800000 */
[--C-:B0-----:R-:W-:Y:S02]  /*0040*/  SHF.R.U32.HI R2, RZ, 0x5, R0.reuse ;  /* 0x00000005ff027819 */ /* 0x101fe40000011600 */
[----:B------:R-:W-:-:S03]  /*0050*/  SHF.R.U32.HI R3, RZ, 0x7, R0 ;  /* 0x00000007ff037819 */ /* 0x000fc60000011600 */
[----:B------:R-:W0:Y:S04]  /*0060*/  SHFL.IDX PT, R7, R2, RZ, 0x1f ;  /* 0x00001fff02077589 */ /* 0x000e2800000e0000 */
[----:B------:R-:W1:Y:S01]  /*0070*/  SHFL.IDX PT, R3, R3, RZ, 0x1f ;  /* 0x00001fff03037589 */ /* 0x000e6200000e0000 */
[----:B0-----:R-:W-:-:S13]  /*0080*/  ISETP.NE.OR P0, PT, R7, RZ, !P0 ;  /* 0x000000ff0700720c */ /* 0x001fda0004705670 */
[----:B-1----:R-:W-:Y:S05]  /*0090*/  @P0 BRA `(.L_x_1) ;  /* 0x0000000000200947 */ /* 0x002fea0003800000 */
[----:B------:R-:W-:Y:S02]  /*00a0*/  ULDC.64 UR4, c[0x0][0x198] ;  /* 0x0000660000047ab9 */ /* 0x000fe40000000a00 */
[----:B------:R-:W-:Y:S02]  /*00b0*/  UIADD3 UR6, UP0, UR4, 0xf0, URZ ;  /* 0x000000f004067890 */ /* 0x000fe4000ff1e03f */
[----:B------:R-:W-:Y:S02]  /*00c0*/  UIADD3 UR4, UP1, UR4, 0x1f0, URZ ;  /* 0x000001f004047890 */ /* 0x000fe4000ff3e03f */
[----:B------:R-:W-:Y:S02]  /*00d0*/  UIADD3.X UR7, URZ, UR5, URZ, UP0, !UPT ;  /* 0x000000053f077290 */ /* 0x000fe400087fe43f */
[----:B------:R-:W-:-:S07]  /*00e0*/  UIADD3.X UR5, URZ, UR5, URZ, UP1, !UPT ;  /* 0x000000053f057290 */ /* 0x000fce0008ffe43f */
[----:B------:R0:W-:Y:S02]  /*00f0*/  UTMACCTL.PF [UR6] ;  /* 0x00000000060079b9 */ /* 0x0001e40008040000 */
[----:B------:R0:W-:Y:S02]  /*0100*/  UTMACCTL.PF [UR4] ;  /* 0x00000000040079b9 */ /* 0x0001e40008040000 */
[----:B0-----:R-:W-:Y:S01]  /*0110*/  NOP ;  /* 0x0000000000007918 */ /* 0x001fe20000000000 */
.L_x_1:
[----:B------:R-:W-:Y:S05]  /*0120*/  BSYNC B0 ;  /* 0x0000000000007941 */ /* 0x000fea0003800000 */
.L_x_0:
[----:B------:R-:W0:Y:S02]  /*0130*/  SHFL.IDX PT, R4, R2, RZ, 0x1f ;  /* 0x00001fff02047589 */ /* 0x000e2400000e0000 */
[----:B0-----:R-:W-:-:S13]  /*0140*/  ISETP.NE.AND P0, PT, R4, RZ, PT ;  /* 0x000000ff0400720c */ /* 0x001fda0003f05270 */
[----:B------:R-:W-:Y:S05]  /*0150*/  @P0 BRA `(.L_x_2) ;  /* 0x0000000400240947 */ /* 0x000fea0003800000 */
[----:B------:R-:W-:Y:S01]  /*0160*/  ELECT P0, URZ, PT ;  /* 0x00000000003f782f */ /* 0x000fe20003800000 */
[----:B------:R-:W-:-:S12]  /*0170*/  BSSY B0, `(.L_x_2) ;  /* 0x0000047000007945 */ /* 0x000fd80003800000 */
[----:B------:R-:W-:Y:S05]  /*0180*/  @!P0 BRA `(.L_x_3) ;  /* 0x0000000400148947 */ /* 0x000fea0003800000 */
[----:B------:R-:W0:Y:S01]  /*0190*/  S2UR UR8, SR_CgaCtaId ;  /* 0x00000000000879c3 */ /* 0x000e220000008800 */
[----:B------:R-:W-:Y:S01]  /*01a0*/  UMOV UR4, 0x400 ;  /* 0x0000040000047882 */ /* 0x000fe20000000000 */
[----:B------:R-:W-:Y:S01]  /*01b0*/  UMOV UR5, 0x1 ;  /* 0x0000000100057882 */ /* 0x000fe20000000000 */
[----:B------:R-:W-:Y:S02]  /*01c0*/  UMOV UR6, 0x8 ;  /* 0x0000000800067882 */ /* 0x000fe40000000000 */
[----:B------:R-:W-:-:S04]  /*01d0*/  UIADD3 UR6, -UR6, 0x100000, URZ ;  /* 0x0010000006067890 */ /* 0x000fc8000fffe13f */
[----:B------:R-:W-:Y:S02]  /*01e0*/  USHF.L.U32 UR7, UR6, 0xb, URZ ;  /* 0x0000000b06077899 */ /* 0x000fe4000800063f */
[----:B------:R-:W-:Y:S02]  /*01f0*/  USHF.L.U32 UR6, UR6, 0x1, URZ ;  /* 0x0000000106067899 */ /* 0x000fe4000800063f */
[----:B0-----:R-:W-:Y:S02]  /*0200*/  ULEA UR8, UR8, UR4, 0x18 ;  /* 0x0000000408087291 */ /* 0x001fe4000f8ec03f */
[----:B------:R-:W-:-:S04]  /*0210*/  UIADD3 UR4, -UR5, 0x100000, URZ ;  /* 0x0010000005047890 */ /* 0x000fc8000fffe13f */
[----:B------:R-:W-:Y:S02]  /*0220*/  USHF.L.U32 UR5, UR4, 0xb, URZ ;  /* 0x0000000b04057899 */ /* 0x000fe4000800063f */
[----:B------:R-:W-:Y:S01]  /*0230*/  USHF.L.U32 UR4, UR4, 0x1, URZ ;  /* 0x0000000104047899 */ /* 0x000fe2000800063f */
[----:B------:R-:W0:Y:S11]  /*0240*/  FENCE.VIEW.ASYNC.S ;  /* 0x00000000000073c6 */ /* 0x000e360000000000 */
[----:B0-----:R0:W1:Y:S01]  /*0250*/  SYNCS.EXCH.64 URZ, [UR8], UR4 ;  /* 0x00000004083f75b2 */ /* 0x0010620008000100 */
[----:B------:R0:W2:Y:S01]  /*0260*/  SYNCS.EXCH.64 URZ, [UR8+0xe0], UR6 ;  /* 0x0000e006083f75b2 */ /* 0x0000a20008000100 */
[----:B------:R0:W3:Y:S01]  /*0270*/  SYNCS.EXCH.64 URZ, [UR8+0x8], UR4 ;  /* 0x00000804083f75b2 */ /* 0x0000e20008000100 */
[----:B------:R0:W4:Y:S01]  /*0280*/  SYNCS.EXCH.64 URZ, [UR8+0xe8], UR6 ;  /* 0x0000e806083f75b2 */ /* 0x0001220008000100 */
[----:B------:R0:W0:Y:S01]  /*0290*/  SYNCS.EXCH.64 URZ, [UR8+0x10], UR4 ;  /* 0x00001004083f75b2 */ /* 0x0000220008000100 */
        /* <DEDUP_REMOVED lines=51> */
[----:B-1234-:R-:W-:Y:S01]  /*05d0*/  NOP ;  /* 0x0000000000007918 */ /* 0x01efe20000000000 */
.L_x_3:
[----:B0-----:R-:W-:Y:S05]  /*05e0*/  BSYNC B0 ;  /* 0x0000000000007941 */ /* 0x001fea0003800000 */
.L_x_2:
[----:B------:R-:W-:Y:S01]  /*05f0*/  SHF.R.S32.HI R5, RZ, 0x1f, R0 ;  /* 0x0000001fff057819 */ /* 0x000fe20000011400 */
[----:B------:R-:W0:Y:S01]  /*0600*/  SHFL.IDX PT, R2, R2, RZ, 0x1f ;  /* 0x00001fff02027589 */ /* 0x000e2200000e0000 */
[----:B------:R-:W1:Y:S01]  /*0610*/  S2UR UR8, SR_CTAID.X ;  /* 0x00000000000879c3 */ /* 0x000e620000002500 */
[----:B------:R-:W-:Y:S02]  /*0620*/  ELECT P0, URZ, PT ;  /* 0x00000000003f782f */ /* 0x000fe40003800000 */
[----:B------:R-:W-:Y:S01]  /*0630*/  LEA.HI R5, R5, R0, RZ, 0x7 ;  /* 0x0000000005057211 */ /* 0x000fe200078f38ff */
[----:B------:R-:W2:Y:S01]  /*0640*/  S2R R8, SR_CTAID.Y ;  /* 0x0000000000087919 */ /* 0x000ea20000002600 */
[----:B------:R-:W-:Y:S01]  /*0650*/  SHF.R.S32.HI R11, RZ, 0x1f, R4 ;  /* 0x0000001fff0b7819 */ /* 0x000fe20000011404 */
[----:B------:R-:W-:Y:S01]  /*0660*/  ULDC UR4, c[0x0][0x150] ;  /* 0x0000540000047ab9 */ /* 0x000fe20000000800 */
[----:B------:R-:W-:Y:S01]  /*0670*/  LOP3.LUT R5, R5, 0xffffff80, RZ, 0xc0, !PT ;  /* 0xffffff8005057812 */ /* 0x000fe200078ec0ff */
[----:B------:R-:W-:Y:S01]  /*0680*/  VIADD R16, R3, 0xffffffff ;  /* 0xffffffff03107836 */ /* 0x000fe20000000000 */
[----:B------:R-:W-:Y:S01]  /*0690*/  LEA.HI R11, R11, R4, RZ, 0x2 ;  /* 0x000000040b0b7211 */ /* 0x000fe200078f10ff */
[----:B------:R-:W3:Y:S01]  /*06a0*/  LDC R12, c[0x0][0x144] ;  /* 0x00005100ff0c7b82 */ /* 0x000ee20000000800 */
[----:B------:R-:W-:Y:S01]  /*06b0*/  NOP ;  /* 0x0000000000007918 */ /* 0x000fe20000000000 */
[----:B------:R-:W-:Y:S01]  /*06c0*/  IMAD.IADD R6, R0, 0x1, -R5 ;  /* 0x0000000100067824 */ /* 0x000fe200078e0a05 */
[----:B------:R-:W-:Y:S01]  /*06d0*/  LOP3.LUT R11, R11, 0x3ffffffc, RZ, 0xc0, !PT ;  /* 0x3ffffffc0b0b7812 */ /* 0x000fe200078ec0ff */
[----:B------:R-:W-:Y:S01]  /*06e0*/  NOP ;  /* 0x0000000000007918 */ /* 0x000fe20000000000 */
[----:B------:R-:W-:-:S02]  /*06f0*/  ISETP.NE.AND P4, PT, R3, RZ, PT ;  /* 0x000000ff0300720c */ /* 0x000fc40003f85270 */
[----:B------:R-:W-:Y:S01]  /*0700*/  SHF.R.S32.HI R5, RZ, 0x1f, R6 ;  /* 0x0000001fff057819 */ /* 0x000fe20000011406 */
[----:B------:R-:W-:Y:S01]  /*0710*/  IMAD.IADD R4, R4, 0x1, -R11 ;  /* 0x0000000104047824 */ /* 0x000fe200078e0a0b */
[----:B------:R-:W4:Y:S01]  /*0720*/  LDC R14, c[0x0][0x140] ;  /* 0x00005000ff0e7b82 */ /* 0x000f220000000800 */
[----:B------:R-:W-:Y:S02]  /*0730*/  ISETP.GE.U32.AND P6, PT, R16, 0x2, PT ;  /* 0x000000021000780c */ /* 0x000fe40003fc6070 */
[----:B------:R-:W-:Y:S02]  /*0740*/  LEA.HI R5, R5, R6, RZ, 0x3 ;  /* 0x0000000605057211 */ /* 0x000fe400078f18ff */
[----:B0-----:R-:W-:Y:S02]  /*0750*/  ISETP.NE.OR P0, PT, R2, RZ, !P0 ;  /* 0x000000ff0200720c */ /* 0x001fe40004705670 */
[--C-:B------:R-:W-:Y:S01]  /*0760*/  SHF.R.S32.HI R2, RZ, 0x3, R5.reuse ;  /* 0x00000003ff027819 */ /* 0x100fe20000011405 */
[----:B------:R-:W0:Y:S01]  /*0770*/  LDC R13, c[0x0][0x148] ;  /* 0x00005200ff0d7b82 */ /* 0x000e220000000800 */
[----:B------:R-:W-:-:S02]  /*0780*/  SHF.R.S32.HI R5, RZ, 0x1f, R5 ;  /* 0x0000001fff057819 */ /* 0x000fc40000011405 */
[----:B-1----:R-:W-:Y:S02]  /*0790*/  I2FP.F32.U32 R10, UR8 ;  /* 0x00000008000a7c45 */ /* 0x002fe40008201000 */
[----:B------:R-:W-:-:S03]  /*07a0*/  LEA.HI R5, R5, R2, RZ, 0x2 ;  /* 0x0000000205057211 */ /* 0x000fc600078f10ff */
[----:B------:R-:W-:Y:S01]  /*07b0*/  FMUL R10, R10, UR4 ;  /* 0x000000040a0a7c20 */ /* 0x000fe20008400000 */
[----:B------:R-:W-:Y:S01]  /*07c0*/  LOP3.LUT R5, R5, 0xfffffffc, RZ, 0xc0, !PT ;  /* 0xfffffffc05057812 */ /* 0x000fe200078ec0ff */
[----:B------:R-:W-:Y:S01]  /*07d0*/  VOTEU.ALL UP0, P0 ;  /* 0x00000000003f7886 */ /* 0x000fe20000000000 */
[----:B------:R-:W-:Y:S01]  /*07e0*/  ULDC UR4, c[0x0][0x154] ;  /* 0x0000550000047ab9 */ /* 0x000fe20000000800 */
[----:B------:R-:W-:Y:S02]  /*07f0*/  VOTEU.ALL UP1, P0 ;  /* 0x00000000003f7886 */ /* 0x000fe40000020000 */
[----:B------:R-:W-:Y:S01]  /*0800*/  IMAD.IADD R5, R2, 0x1, -R5 ;  /* 0x0000000102057824 */ /* 0x000fe200078e0a05 */
[----:B------:R-:W1:Y:S01]  /*0810*/  F2I.U32.TRUNC.NTZ R10, R10 ;  /* 0x0000000a000a7305 */ /* 0x000e62000020f000 */
[----:B------:R-:W5:Y:S01]  /*0820*/  @!UP0 S2UR UR7, SR_CgaCtaId ;  /* 0x00000000000789c3 */ /* 0x000f620000008800 */
[----:B------:R-:W-:Y:S01]  /*0830*/  @!UP0 UMOV UR6, 0x400 ;  /* 0x0000040000068882 */ /* 0x000fe20000000000 */
[----:B------:R-:W-:Y:S01]  /*0840*/  IMAD R5, R4, 0x4, R5 ;  /* 0x0000000404057824 */ /* 0x000fe200078e0205 */
[----:B--2---:R-:W-:-:S02]  /*0850*/  I2FP.F32.U32 R4, R8 ;  /* 0x0000000800047245 */ /* 0x004fc40000201000 */
[----:B----4-:R-:W-:Y:S02]  /*0860*/  ISETP.EQ.U32.AND P3, PT, R14, 0x1, PT ;  /* 0x000000010e00780c */ /* 0x010fe40003f62070 */
[----:B------:R-:W-:-:S04]  /*0870*/  SHF.R.S32.HI R2, RZ, 0x1f, R5 ;  /* 0x0000001fff027819 */ /* 0x000fc80000011405 */
[----:B------:R-:W-:Y:S01]  /*0880*/  LEA.HI R2, R2, R5, RZ, 0x2 ;  /* 0x0000000502027211 */ /* 0x000fe200078f10ff */
[----:B-1----:R-:W-:-:S03]  /*0890*/  IMAD.MOV R11, RZ, RZ, -R10 ;  /* 0x000000ffff0b7224 */ /* 0x002fc600078e0a0a */
[----:B------:R-:W-:Y:S01]  /*08a0*/  LOP3.LUT R2, R2, 0xfffffffc, RZ, 0xc0, !PT ;  /* 0xfffffffc02027812 */ /* 0x000fe200078ec0ff */
[----:B------:R-:W-:Y:S01]  /*08b0*/  FMUL R10, R4, UR4 ;  /* 0x00000004040a7c20 */ /* 0x000fe20008400000 */
[----:B------:R-:W-:Y:S01]  /*08c0*/  IMAD.SHL.U32 R4, R5, 0x4, RZ ;  /* 0x0000000405047824 */ /* 0x000fe200078e00ff */
[----:B------:R-:W-:Y:S01]  /*08d0*/  UMOV UR4, 0x20 ;  /* 0x0000002000047882 */ /* 0x000fe20000000000 */
[----:B---3--:R-:W-:Y:S01]  /*08e0*/  IMAD R12, R12, R11, UR8 ;  /* 0x000000080c0c7e24 */ /* 0x008fe2000f8e020b */
[----:B------:R-:W-:-:S04]  /*08f0*/  @!UP0 UIADD3 UR4, -UR4, 0x100000, URZ ;  /* 0x0010000004048890 */ /* 0x000fc8000fffe13f */
[----:B------:R-:W-:Y:S02]  /*0900*/  @!UP0 USHF.L.U32 UR5, UR4, 0xb, URZ ;  /* 0x0000000b04058899 */ /* 0x000fe4000800063f */
[----:B------:R-:W-:Y:S01]  /*0910*/  @!UP0 USHF.L.U32 UR4, UR4, 0x1, URZ ;  /* 0x0000000104048899 */ /* 0x000fe2000800063f */
[C---:B------:R-:W-:Y:S01]  /*0920*/  IMAD.IADD R11, R5.reuse, 0x1, -R2 ;  /* 0x00000001050b7824 */ /* 0x040fe200078e0a02 */
[----:B------:R-:W-:Y:S01]  /*0930*/  SHF.R.S32.HI R2, RZ, 0x1f, R7 ;  /* 0x0000001fff027819 */ /* 0x000fe20000011407 */
[----:B------:R-:W1:Y:S01]  /*0940*/  F2I.U32.TRUNC.NTZ R10, R10 ;  /* 0x0000000a000a7305 */ /* 0x000e62000020f000 */
[----:B------:R-:W-:Y:S01]  /*0950*/  LOP3.LUT R5, R5, 0xc, R4, 0x78, !PT ;  /* 0x0000000c05057812 */ /* 0x000fe200078e7804 */
[----:B-----5:R-:W-:Y:S01]  /*0960*/  @!UP0 ULEA UR6, UR7, UR6, 0x18 ;  /* 0x0000000607068291 */ /* 0x020fe2000f8ec03f */
[----:B------:R-:W-:Y:S01]  /*0970*/  ISETP.NE.AND P2, PT, R11, R12, PT ;  /* 0x0000000c0b00720c */ /* 0x000fe20003f45270 */
[----:B------:R-:W-:Y:S01]  /*0980*/  VOTEU.ALL UP0, P0 ;  /* 0x00000000003f7886 */ /* 0x000fe20000000000 */
[----:B------:R-:W-:-:S02]  /*0990*/  LEA.HI R2, R2, R7, RZ, 0x2 ;  /* 0x0000000702027211 */ /* 0x000fc400078f10ff */
[----:B------:R-:W-:Y:S01]  /*09a0*/  LOP3.LUT P0, RZ, R6, 0x7, RZ, 0xc0, !PT ;  /* 0x0000000706ff7812 */ /* 0x000fe2000780c0ff */
[----:B------:R-:W-:Y:S01]  /*09b0*/  IMAD.MOV.U32 R6, RZ, RZ, 0x1 ;  /* 0x00000001ff067424 */ /* 0x000fe200078e00ff */
[----:B------:R-:W-:Y:S02]  /*09c0*/  LOP3.LUT R2, R2, 0xfffffffc, RZ, 0xc0, !PT ;  /* 0xfffffffc02027812 */ /* 0x000fe400078ec0ff */
[----:B------:R-:W-:-:S03]  /*09d0*/  ISETP.LT.U32.AND P0, PT, R5, 0x4, !P0 ;  /* 0x000000040500780c */ /* 0x000fc60004701070 */
[----:B------:R-:W-:Y:S01]  /*09e0*/  IMAD.IADD R7, R7, 0x1, -R2 ;  /* 0x0000000107077824 */ /* 0x000fe200078e0a02 */
[----:B------:R-:W2:Y:S02]  /*09f0*/  FENCE.VIEW.ASYNC.S ;  /* 0x00000000000073c6 */ /* 0x000ea40000000000 */
[----:B--2---:R2:W3:Y:S01]  /*0a00*/  @!UP0 SYNCS.EXCH.64 URZ, [UR6+0x1d0], UR4 ;  /* 0x0001d004063f85b2 */ /* 0x0044e20008000100 */
[----:B------:R-:W-:Y:S01]  /*0a10*/  @P2 SHF.R.S32.HI R2, RZ, 0x1f, R5 ;  /* 0x0000001fff022819 */ /* 0x000fe20000011405 */
[----:B-1----:R-:W-:Y:S01]  /*0a20*/  IMAD.MOV R20, RZ, RZ, -R10 ;  /* 0x000000ffff147224 */ /* 0x002fe200078e0a0a */
[----:B------:R-:W-:Y:S02]  /*0a30*/  ISETP.NE.AND P1, PT, R7, 0x3, PT ;  /* 0x000000030700780c */ /* 0x000fe40003f25270 */
[----:B------:R-:W-:Y:S01]  /*0a40*/  @P2 LEA.HI R2, R2, R5, RZ, 0x2 ;  /* 0x0000000502022211 */ /* 0x000fe200078f10ff */
[----:B0-----:R-:W-:Y:S01]  /*0a50*/  IMAD R11, R13, R20, R8 ;  /* 0x000000140d0b7224 */ /* 0x001fe200078e0208 */
[----:B------:R-:W-:-:S02]  /*0a60*/  ISETP.EQ.OR P1, PT, R7, RZ, !P1 ;  /* 0x000000ff0700720c */ /* 0x000fc40004f22670 */
[----:B------:R-:W-:Y:S02]  /*0a70*/  @P2 SHF.R.S32.HI R2, RZ, 0x2, R2 ;  /* 0x00000002ff022819 */ /* 0x000fe40000011402 */
[----:B------:R-:W-:Y:S02]  /*0a80*/  ISETP.EQ.AND P1, PT, R3, RZ, P1 ;  /* 0x000000ff0300720c */ /* 0x000fe40000f22270 */
[----:B------:R-:W-:Y:S02]  /*0a90*/  @P2 ISETP.NE.AND P5, PT, R2, R11, PT ;  /* 0x0000000b0200220c */ /* 0x000fe40003fa5270 */
[----:B------:R-:W-:Y:S01]  /*0aa0*/  SEL R3, RZ, 0x1, !P0 ;  /* 0x00000001ff037807 */ /* 0x000fe20004000000 */
[----:B------:R2:W0:Y:S01]  /*0ab0*/  @!UP1 SYNCS.EXCH.64 URZ, [UR6+0x1d8], UR4 ;  /* 0x0001d804063f95b2 */ /* 0x0004220008000100 */
[----:B------:R-:W-:Y:S01]  /*0ac0*/  @P2 SEL R6, RZ, 0x1, P5 ;  /* 0x00000001ff062807 */ /* 0x000fe20002800000 */
[----:B------:R-:W-:Y:S01]  /*0ad0*/  NOP ;  /* 0x0000000000007918 */ /* 0x000fe20000000000 */
[----:B------:R-:W-:-:S02]  /*0ae0*/  SEL R4, RZ, 0x1, !P1 ;  /* 0x00000001ff047807 */ /* 0x000fc40004800000 */
[----:B------:R-:W-:Y:S02]  /*0af0*/  LOP3.LUT R6, R6, R3, RZ, 0xc0, !PT ;  /* 0x0000000306067212 */ /* 0x000fe400078ec0ff */
[----:B------:R-:W-:Y:S01]  /*0b00*/  SEL R4, R4, 0x2, P6 ;  /* 0x0000000204047807 */ /* 0x000fe20003000000 */
[----:B--23--:R-:W-:Y:S06]  /*0b10*/  @!P3 BRA `(.L_x_4) ;  /* 0x000000000008b947 */ /* 0x00cfec0003800000 */
[----:B0-----:R-:W-:Y:S01]  /*0b20*/  UCGABAR_ARV ;  /* 0x00000000000079c7 */ /* 0x001fe20008000000 */
[----:B------:R-:W-:Y:S05]  /*0b30*/  BRA `(.L_x_5) ;  /* 0x0000000000047947 */ /* 0x000fea0003800000 */
.L_x_4:
[----:B0-----:R-:W-:Y:S01]  /*0b40*/  NOP ;  /* 0x0000000000007918 */ /* 0x001fe20000000000 */
.L_x_5:
[----:B------:R-:W0:Y:S01]  /*0b50*/  LDC R2, c[0x0][0x65c] ;  /* 0x00019700ff027b82 */ /* 0x000e220000000800 */
[----:B------:R-:W-:Y:S01]  /*0b60*/  IMAD.MOV.U32 R3, RZ, RZ, RZ ;  /* 0x000000ffff037224 */ /* 0x000fe200078e00ff */
[----:B0-----:R-:W-:Y:S01]  /*0b70*/  ISETP.NE.AND P2, PT, R2, 0x1, PT ;  /* 0x000000010200780c */ /* 0x001fe20003f45270 */
[----:B------:R-:W-:-:S12]  /*0b80*/  IMAD.U32 R2, RZ, RZ, UR8 ;  /* 0x00000008ff027e24 */ /* 0x000fd8000f8e00ff */
[----:B------:R-:W0:Y:S01]  /*0b90*/  @P2 LDC R15, c[0x0][0x10] ;  /* 0x00000400ff0f2b82 */ /* 0x000e220000000800 */
[----:B------:R-:W-:Y:S02]  /*0ba0*/  @P2 IMAD.MOV.U32 R9, RZ, RZ, RZ ;  /* 0x000000ffff092224 */ /* 0x000fe400078e00ff */
[----:B------:R-:W-:-:S05]  /*0bb0*/  @P2 IMAD.MOV.U32 R17, RZ, RZ, RZ ;  /* 0x000000ffff112224 */ /* 0x000fca00078e00ff */
[----:B------:R-:W1:Y:S01]  /*0bc0*/  @!P2 LDC R11, c[0x0][0xc] ;  /* 0x00000300ff0bab82 */ /* 0x000e620000000800 */
[----:B0-----:R-:W-:-:S04]  /*0bd0*/  @P2 IMAD.WIDE.U32 R14, R15, UR8, R8 ;  /* 0x000000080f0e2c25 */ /* 0x001fc8000f8e0008 */
[----:B-1----:R-:W-:-:S04]  /*0be0*/  @!P2 IMAD.WIDE.U32 R10, R8, R11, R2 ;  /* 0x0000000b080aa225 */ /* 0x002fc800078e0002 */
[----:B------:R-:W-:Y:S02]  /*0bf0*/  @P2 IMAD.MOV.U32 R2, RZ, RZ, R14 ;  /* 0x000000ffff022224 */ /* 0x000fe400078e000e */
[----:B------:R-:W-:Y:S02]  /*0c00*/  @P2 IMAD.IADD R3, R15, 0x1, R17 ;  /* 0x000000010f032824 */ /* 0x000fe400078e0211 */
[----:B------:R-:W-:Y:S02]  /*0c10*/  @!P2 IMAD.MOV.U32 R2, RZ, RZ, R10 ;  /* 0x000000ffff02a224 */ /* 0x000fe400078e000a */
[----:B------:R-:W-:Y:S01]  /*0c20*/  @!P2 IMAD.MOV.U32 R3, RZ, RZ, R11 ;  /* 0x000000ffff03a224 */ /* 0x000fe200078e000b */
[----:B------:R-:W-:Y:S06]  /*0c30*/  @!P3 BRA `(.L_x_6) ;  /* 0x00000000000cb947 */ /* 0x000fec0003800000 */
[----:B------:R-:W-:Y:S01]  /*0c40*/  UCGABAR_WAIT ;  /* 0x0000000000007dc7 */ /* 0x000fe20008000000 */
[----:B------:R-:W-:Y:S01]  /*0c50*/  CCTL.IVALL ;  /* 0x00000000ff00798f */ /* 0x000fe20002000000 */
[----:B------:R-:W-:Y:S05]  /*0c60*/  BRA `(.L_x_7) ;  /* 0x0000000000047947 */ /* 0x000fea0003800000 */
.L_x_6:
[----:B------:R-:W-:Y:S06]  /*0c70*/  BAR.SYNC.DEFER_BLOCKING 0x0 ;  /* 0x0000000000007b1d */ /* 0x000fec0000010000 */
.L_x_7:
[----:B------:R-:W-:Y:S05]  /*0c80*/  @!P4 BRA `(.L_x_8) ;  /* 0x000000740018c947 */ /* 0x000fea0003800000 */
[----:B------:R-:W-:-:S13]  /*0c90*/  ISETP.GT.U32.AND P0, PT, R16, 0x1, PT ;  /* 0x000000011000780c */ /* 0x000fda0003f04070 */
[----:B------:R-:W-:Y:S05]  /*0ca0*/  @P0 EXIT ;  /* 0x000000000000094d */ /* 0x000fea0003800000 */
[----:B------:R-:W-:Y:S01]  /*0cb0*/  ULDC.64 UR4, c[0x0][0x650] ;  /* 0x0001940000047ab9 */ /* 0x000fe20000000a00 */
[----:B------:R-:W-:Y:S01]  /*0cc0*/  PRMT R14, RZ, 0x7610, R14 ;  /* 0x00007610ff0e7816 */ /* 0x000fe2000000000e */
[----:B------:R-:W-:Y:S01]  /*0cd0*/  IMAD.MOV.U32 R10, RZ, RZ, -0x1 ;  /* 0xffffffffff0a7424 */ /* 0x000fe200078e00ff */
[----:B------:R-:W-:Y:S01]  /*0ce0*/  ISETP.GE.U32.AND P0, PT, R2, UR4, PT ;  /* 0x0000000402007c0c */ /* 0x000fe2000bf06070 */
[----:B------:R-:W-:Y:S02]  /*0cf0*/  IMAD.MOV.U32 R11, RZ, RZ, -0x1 ;  /* 0xffffffffff0b7424 */ /* 0x000fe400078e00ff */
[----:B------:R-:W-:Y:S01]  /*0d00*/  IMAD.MOV.U32 R7, RZ, RZ, -0x1 ;  /* 0xffffffffff077424 */ /* 0x000fe200078e00ff */
[----:B------:R-:W-:-:S13]  /*0d10*/  ISETP.GE.U32.AND.EX P0, PT, R3, UR5, PT, P0 ;  /* 0x0000000503007c0c */ /* 0x000fda000bf06100 */
[----:B------:R-:W-:Y:S05]  /*0d20*/  @P0 BRA `(.L_x_9) ;  /* 0x0000000400280947 */ /* 0x000fea0003800000 */
[----:B------:R-:W0:Y:S01]  /*0d30*/  LDC.64 R22, c[0x0][0x628] ;  /* 0x00018a00ff167b82 */ /* 0x000e220000000a00 */
[----:B------:R-:W-:Y:S02]  /*0d40*/  IMAD.MOV.U32 R10, RZ, RZ, R2 ;  /* 0x000000ffff0a7224 */ /* 0x000fe400078e0002 */
[----:B------:R-:W-:-:S05]  /*0d50*/  IMAD.MOV.U32 R11, RZ, RZ, R3 ;  /* 0x000000ffff0b7224 */ /* 0x000fca00078e0003 */
[----:B------:R-:W1:Y:S08]  /*0d60*/  LDC R18, c[0x0][0x630] ;  /* 0x00018c00ff127b82 */ /* 0x000e700000000800 */
[----:B------:R-:W2:Y:S01]  /*0d70*/  LDC.64 R24, c[0x0][0x620] ;  /* 0x00018800ff187b82 */ /* 0x000ea20000000a00 */
[----:B0-----:R-:W-:-:S04]  /*0d80*/  ISETP.NE.U32.AND P0, PT, R22, RZ, PT ;  /* 0x000000ff1600720c */ /* 0x001fc80003f05070 */
[----:B------:R-:W-:-:S13]  /*0d90*/  ISETP.NE.AND.EX P0, PT, R23, RZ, PT, P0 ;  /* 0x000000ff1700720c */ /* 0x000fda0003f05300 */
[----:B-12---:R-:W-:Y:S05]  /*0da0*/  @!P0 BRA `(.L_x_10) ;  /* 0x0000000000288947 */ /* 0x006fea0003800000 */
[----:B------:R-:W0:Y:S02]  /*0db0*/  LDC R7, c[0x0][0x634] ;  /* 0x00018d00ff077b82 */ /* 0x000e240000000800 */
[----:B0-----:R-:W-:-:S05]  /*0dc0*/  IADD3 R7, P0, R2, R7, RZ ;  /* 0x0000000702077210 */ /* 0x001fca0007f1e0ff */
[----:B------:R-:W-:-:S04]  /*0dd0*/  IMAD.X R19, RZ, RZ, R3, P0 ;  /* 0x000000ffff137224 */ /* 0x000fc800000e0603 */
[----:B------:R-:W-:-:S04]  /*0de0*/  IMAD.WIDE.U32 R10, R19, R22, RZ ;  /* 0x00000016130a7225 */ /* 0x000fc800078e00ff */
[----:B------:R-:W-:-:S04]  /*0df0*/  IMAD.WIDE.U32 R14, P0, R7, R23, R10 ;  /* 0x00000017070e7225 */ /* 0x000fc8000780000a */
[----:B------:R-:W-:-:S04]  /*0e00*/  IMAD.WIDE.U32 R10, R7, R22, RZ ;  /* 0x00000016070a7225 */ /* 0x000fc800078e00ff */
[----:B------:R-:W-:Y:S01]  /*0e10*/  IMAD.X R17, RZ, RZ, RZ, P0 ;  /* 0x000000ffff117224 */ /* 0x000fe200000e06ff */
[----:B------:R-:W-:Y:S01]  /*0e20*/  IADD3 RZ, P0, R11, R14, RZ ;  /* 0x0000000e0bff7210 */ /* 0x000fe20007f1e0ff */
[----:B------:R-:W-:-:S04]  /*0e30*/  IMAD.MOV.U32 R16, RZ, RZ, R15 ;  /* 0x000000ffff107224 */ /* 0x000fc800078e000f */
[----:B------:R-:W-:-:S08]  /*0e40*/  IMAD.WIDE.U32.X R10, R19, R23, R16, P0 ;  /* 0x00000017130a7225 */ /* 0x000fd000000e0410 */
.L_x_10:
[----:B------:R-:W0:Y:S01]  /*0e50*/  LDC.64 R26, c[0x0][0x640] ;  /* 0x00019000ff1a7b82 */ /* 0x000e220000000a00 */
[--C-:B------:R-:W-:Y:S01]  /*0e60*/  SHF.R.U64 R28, R10, R18, R11.reuse ;  /* 0x000000120a1c7219 */ /* 0x100fe2000000120b */
[----:B------:R-:W-:Y:S01]  /*0e70*/  IMAD R29, R13, R20, R8 ;  /* 0x000000140d1d7224 */ /* 0x000fe200078e0208 */
[----:B------:R-:W-:Y:S01]  /*0e80*/  SHF.R.U32.HI R7, RZ, R18, R11 ;  /* 0x00000012ff077219 */ /* 0x000fe2000001160b */
[----:B------:R-:W-:Y:S01]  /*0e90*/  IMAD.MOV.U32 R23, RZ, RZ, 0x1 ;  /* 0x00000001ff177424 */ /* 0x000fe200078e00ff */
[----:B------:R-:W-:-:S03]  /*0ea0*/  IADD3 R9, P0, RZ, -R28, RZ ;  /* 0x8000001cff097210 */ /* 0x000fc60007f1e0ff */
[----:B------:R-:W1:Y:S02]  /*0eb0*/  LDC R16, c[0x0][0x618] ;  /* 0x00018600ff107b82 */ /* 0x000e640000000800 */
[----:B------:R-:W-:Y:S02]  /*0ec0*/  IMAD.X R7, RZ, RZ, ~R7, P0 ;  /* 0x000000ffff077224 */ /* 0x000fe400000e0e07 */
[----:B------:R-:W-:-:S04]  /*0ed0*/  IMAD.WIDE.U32 R10, R9, R24, R2 ;  /* 0x00000018090a7225 */ /* 0x000fc800078e0002 */
[----:B------:R-:W2:Y:S01]  /*0ee0*/  LDC R15, c[0x0][0x608] ;  /* 0x00018200ff0f7b82 */ /* 0x000ea20000000800 */
[----:B------:R-:W-:-:S04]  /*0ef0*/  IMAD R14, R7, R24, RZ ;  /* 0x00000018070e7224 */ /* 0x000fc800078e02ff */
[----:B------:R-:W-:-:S03]  /*0f00*/  IMAD R7, R9, R25, R14 ;  /* 0x0000001909077224 */ /* 0x000fc600078e020e */
[----:B------:R-:W3:Y:S01]  /*0f10*/  LDC R22, c[0x0][0x658] ;  /* 0x00019600ff167b82 */ /* 0x000ee20000000800 */
[----:B------:R-:W-:Y:S01]  /*0f20*/  IMAD.IADD R7, R11, 0x1, R7 ;  /* 0x000000010b077824 */ /* 0x000fe200078e0207 */
[----:B0-----:R-:W-:-:S04]  /*0f30*/  ISETP.NE.U32.AND P0, PT, R26, RZ, PT ;  /* 0x000000ff1a00720c */ /* 0x001fc80003f05070 */
[----:B------:R-:W-:Y:S02]  /*0f40*/  ISETP.NE.AND.EX P0, PT, R27, RZ, PT, P0 ;  /* 0x000000ff1b00720c */ /* 0x000fe40003f05300 */
[----:B------:R-:W0:Y:S01]  /*0f50*/  LDC R18, c[0x0][0x600] ;  /* 0x00018000ff127b82 */ /* 0x000e220000000800 */
[-CC-:B-1----:R-:W-:Y:S02]  /*0f60*/  SHF.R.U64 R19, R10, R16.reuse, R7.reuse ;  /* 0x000000100a137219 */ /* 0x182fe40000001207 */
[----:B------:R-:W-:Y:S01]  /*0f70*/  SHF.R.U32.HI R10, RZ, R16, R7 ;  /* 0x00000010ff0a7219 */ /* 0x000fe20000011607 */
[----:B------:R-:W-:-:S04]  /*0f80*/  IMAD.MOV.U32 R7, RZ, RZ, -0x1 ;  /* 0xffffffffff077424 */ /* 0x000fc800078e00ff */
[----:B------:R-:W1:Y:S01]  /*0f90*/  LDC R21, c[0x0][0x648] ;  /* 0x00019200ff157b82 */ /* 0x000e620000000800 */
[-CC-:B--2---:R-:W-:Y:S02]  /*0fa0*/  SHF.R.U64 R16, R19, R15.reuse, R10.reuse ;  /* 0x0000000f13107219 */ /* 0x184fe4000000120a */
[----:B------:R-:W-:-:S05]  /*0fb0*/  SHF.R.U32.HI R9, RZ, R15, R10 ;  /* 0x0000000fff097219 */ /* 0x000fca000001160a */
[----:B------:R-:W2:Y:S01]  /*0fc0*/  LDC R24, c[0x0][0x638] ;  /* 0x00018e00ff187b82 */ /* 0x000ea20000000800 */
[-CC-:B---3--:R-:W-:Y:S02]  /*0fd0*/  SHF.R.U64 R20, R16, R22.reuse, R9.reuse ;  /* 0x0000001610147219 */ /* 0x188fe40000001209 */
[-C--:B------:R-:W-:Y:S02]  /*0fe0*/  SHF.L.U32 R7, R7, R22.reuse, RZ ;  /* 0x0000001607077219 */ /* 0x080fe400000006ff */
[----:B------:R-:W-:Y:S01]  /*0ff0*/  SHF.R.U32.HI R9, RZ, R22, R9 ;  /* 0x00000016ff097219 */ /* 0x000fe20000011609 */
[----:B------:R-:W-:Y:S01]  /*1000*/  IMAD.MOV.U32 R8, RZ, RZ, R20 ;  /* 0x000000ffff087224 */ /* 0x000fe200078e0014 */
[----:B------:R-:W-:Y:S01]  /*1010*/  LOP3.LUT R13, RZ, R7, RZ, 0x33, !PT ;  /* 0x00000007ff0d7212 */ /* 0x000fe200078e33ff */
[----:B------:R-:W3:Y:S01]  /*1020*/  LDC R25, c[0x0][0x610] ;  /* 0x00018400ff197b82 */ /* 0x000ee20000000800 */
[----:B------:R-:W-:Y:S05]  /*1030*/  @!P0 BRA `(.L_x_11) ;  /* 0x0000000000288947 */ /* 0x000fea0003800000 */
[----:B------:R-:W4:Y:S02]  /*1040*/  LDC R7, c[0x0][0x64c] ;  /* 0x00019300ff077b82 */ /* 0x000f240000000800 */
[----:B----4-:R-:W-:-:S05]  /*1050*/  IADD3 R7, P0, R20, R7, RZ ;  /* 0x0000000714077210 */ /* 0x010fca0007f1e0ff */
        /* <DEDUP_REMOVED lines=8> */
.L_x_11:
[----:B-1----:R-:W-:Y:S01]  /*10e0*/  SHF.R.U64 R9, R8, R21, R9 ;  /* 0x0000001508097219 */ /* 0x002fe20000001209 */
[----:B0-----:R-:W-:Y:S01]  /*10f0*/  VIADD R10, R18, 0xffffffff ;  /* 0xffffffff120a7836 */ /* 0x001fe20000000000 */
[----:B------:R-:W-:Y:S01]  /*1100*/  SHF.L.U32 R7, R23, R22, RZ ;  /* 0x0000001617077219 */ /* 0x000fe200000006ff */
[----:B------:R-:W-:Y:S01]  /*1110*/  IMAD.MOV.U32 R14, RZ, RZ, 0x1 ;  /* 0x00000001ff0e7424 */ /* 0x000fe200078e00ff */
[----:B------:R-:W-:Y:S01]  /*1120*/  LOP3.LUT R8, R16, R13, RZ, 0xc0, !PT ;  /* 0x0000000d10087212 */ /* 0x000fe200078ec0ff */
[----:B------:R-:W-:Y:S01]  /*1130*/  IMAD.MOV R11, RZ, RZ, -R9 ;  /* 0x000000ffff0b7224 */ /* 0x000fe200078e0a09 */
[----:B------:R-:W-:Y:S02]  /*1140*/  SEL R12, R12, R29, !P2 ;  /* 0x0000001d0c0c7207 */ /* 0x000fe40005000000 */
[----:B------:R-:W-:Y:S01]  /*1150*/  LOP3.LUT R10, R19, R10, RZ, 0xc0, !PT ;  /* 0x0000000a130a7212 */ /* 0x000fe200078ec0ff */
[----:B------:R-:W-:Y:S02]  /*1160*/  IMAD R9, R7, R9, R8 ;  /* 0x0000000907097224 */ /* 0x000fe400078e0208 */
[----:B--2---:R-:W-:-:S02]  /*1170*/  IMAD R7, R11, R24, R20 ;  /* 0x000000180b077224 */ /* 0x004fc400078e0214 */
[----:B---3--:R-:W-:Y:S02]  /*1180*/  IMAD R12, R9, R25, R12 ;  /* 0x00000019090c7224 */ /* 0x008fe400078e020c */
[----:B------:R-:W-:-:S05]  /*1190*/  IMAD R7, R7, R18, R10 ;  /* 0x0000001207077224 */ /* 0x000fca00078e020a */
[----:B------:R-:W-:Y:S02]  /*11a0*/  SEL R11, R7, R12, !P2 ;  /* 0x0000000c070b7207 */ /* 0x000fe40005000000 */
[----:B------:R-:W-:Y:S01]  /*11b0*/  SEL R10, R12, R7, !P2 ;  /* 0x000000070c0a7207 */ /* 0x000fe20005000000 */
[----:B------:R-:W-:-:S07]  /*11c0*/  IMAD.MOV.U32 R7, RZ, RZ, R28 ;  /* 0x000000ffff077224 */ /* 0x000fce00078e001c */
.L_x_9:
[----:B------:R-:W-:-:S08]  /*11d0*/  NOP ;  /* 0x0000000000007918 */ /* 0x000fd00000000000 */
[----:B------:R-:W0:Y:S02]  /*11e0*/  USETMAXREG.TRY_ALLOC.CTAPOOL UP0, 0xe8 ;  /* 0x000000e8000079c8 */ /* 0x000e240008000600 */
[----:B0-----:R-:W-:-:S13]  /*11f0*/  PLOP3.LUT P0, PT, PT, PT, UP0, 0x80, 0x0 ;  /* 0x000000000000781c */ /* 0x001fda0003f0f008 */
[----:B------:R-:W-:Y:S05]  /*1200*/  @!P0 BRA `(.L_x_9) ;  /* 0xfffffffc00f08947 */ /* 0x000fea000383ffff */
[----:B------:R-:W-:Y:S01]  /*1210*/  ULDC.64 UR4, c[0x0][0x598] ;  /* 0x0001660000047ab9 */ /* 0x000fe20000000a00 */
[----:B------:R-:W-:Y:S01]  /*1220*/  ULDC.64 UR18, c[0x0][0x208] ;  /* 0x0000820000127ab9 */ /* 0x000fe20000000a00 */
[----:B------:R-:W-:-:S04]  /*1230*/  ISETP.NE.U32.AND P0, PT, RZ, UR4, PT ;  /* 0x00000004ff007c0c */ /* 0x000fc8000bf05070 */
[----:B------:R-:W-:-:S13]  /*1240*/  ISETP.NE.AND.EX P0, PT, RZ, UR5, PT, P0 ;  /* 0x00000005ff007c0c */ /* 0x000fda000bf05300 */
[----:B------:R-:W-:Y:S05]  /*1250*/  @!P0 BRA `(.L_x_12) ;  /* 0x00000000001c8947 */ /* 0x000fea0003800000 */
[----:B------:R-:W0:Y:S02]  /*1260*/  LDC.64 R8, c[0x0][0x598] ;  /* 0x00016600ff087b82 */ /* 0x000e240000000a00 */
[----:B0-----:R-:W2:Y:S02]  /*1270*/  LDG.E.64 R8, desc[UR18][R8.64] ;  /* 0x0000001208087981 */ /* 0x001ea4000c1e1b00 */
[----:B--2---:R-:W-:-:S04]  /*1280*/  ISETP.NE.U32.AND P0, PT, R8, RZ, PT ;  /* 0x000000ff0800720c */ /* 0x004fc80003f05070 */
[----:B------:R-:W-:-:S13]  /*1290*/  ISETP.NE.AND.EX P0, PT, R9, RZ, PT, P0 ;  /* 0x000000ff0900720c */ /* 0x000fda0003f05300 */
[----:B------:R-:W-:Y:S05]  /*12a0*/  @!P0 BRA `(.L_x_12) ;  /* 0x0000000000088947 */ /* 0x000fea0003800000 */
[----:B------:R0:W5:Y:S01]  /*12b0*/  LD.E R8, desc[UR18][R8.64] ;  /* 0x0000001208087980 */ /* 0x000162000c101900 */
[----:B------:R-:W-:Y:S05]  /*12c0*/  BRA `(.L_x_13) ;  /* 0x0000000000207947 */ /* 0x000fea0003800000 */
.L_x_12:
[----:B------:R-:W-:Y:S02]  /*12d0*/  ULDC.64 UR4, c[0x0][0x588] ;  /* 0x0001620000047ab9 */ /* 0x000fe40000000a00 */
[----:B------:R-:W-:-:S04]  /*12e0*/  ISETP.NE.U32.AND P0, PT, RZ, UR4, PT ;  /* 0x00000004ff007c0c */ /* 0x000fc8000bf05070 */
[----:B------:R-:W-:-:S13]  /*12f0*/  ISETP.NE.AND.EX P0, PT, RZ, UR5, PT, P0 ;  /* 0x00000005ff007c0c */ /* 0x000fda000bf05300 */
[----:B------:R-:W-:Y:S05]  /*1300*/  @!P0 BRA `(.L_x_14) ;  /* 0x00000000000c8947 */ /* 0x000fea0003800000 */
[----:B------:R-:W0:Y:S02]  /*1310*/  LDC.64 R8, c[0x0][0x588] ;  /* 0x00016200ff087b82 */ /* 0x000e240000000a00 */
[----:B0-----:R1:W5:Y:S01]  /*1320*/  LDG.E R8, desc[UR18][R8.64] ;  /* 0x0000001208087981 */ /* 0x001362000c1e1900 */
[----:B------:R-:W-:Y:S05]  /*1330*/  BRA `(.L_x_13) ;  /* 0x0000000000047947 */ /* 0x000fea0003800000 */
.L_x_14:
[----:B------:R-:W2:Y:S02]  /*1340*/  LDC R8, c[0x0][0x580] ;  /* 0x00016000ff087b82 */ /* 0x000ea40000000800 */
.L_x_13:
[----:B------:R-:W-:Y:S02]  /*1350*/  ULDC.64 UR4, c[0x0][0x5a0] ;  /* 0x0001680000047ab9 */ /* 0x000fe40000000a00 */
[----:B------:R-:W-:-:S04]  /*1360*/  ISETP.NE.U32.AND P0, PT, RZ, UR4, PT ;  /* 0x00000004ff007c0c */ /* 0x000fc8000bf05070 */
[----:B------:R-:W-:-:S13]  /*1370*/  ISETP.NE.AND.EX P0, PT, RZ, UR5, PT, P0 ;  /* 0x00000005ff007c0c */ /* 0x000fda000bf05300 */
[----:B------:R-:W-:Y:S05]  /*1380*/  @!P0 BRA `(.L_x_15) ;  /* 0x00000000001c8947 */ /* 0x000fea0003800000 */
[----:B------:R-:W3:Y:S02]  /*1390*/  LDC.64 R12, c[0x0][0x5a0] ;  /* 0x00016800ff0c7b82 */ /* 0x000ee40000000a00 */
[----:B---3--:R-:W3:Y:S02]  /*13a0*/  LDG.E.64 R12, desc[UR18][R12.64] ;  /* 0x000000120c0c7981 */ /* 0x008ee4000c1e1b00 */
[----:B---3--:R-:W-:-:S04]  /*13b0*/  ISETP.NE.U32.AND P0, PT, R12, RZ, PT ;  /* 0x000000ff0c00720c */ /* 0x008fc80003f05070 */
[----:B------:R-:W-:-:S13]  /*13c0*/  ISETP.NE.AND.EX P0, PT, R13, RZ, PT, P0 ;  /* 0x000000ff0d00720c */ /* 0x000fda0003f05300 */
[----:B------:R-:W-:Y:S05]  /*13d0*/  @!P0 BRA `(.L_x_15) ;  /* 0x0000000000088947 */ /* 0x000fea0003800000 */
[----:B01----:R0:W5:Y:S01]  /*13e0*/  LD.E R9, desc[UR18][R12.64] ;  /* 0x000000120c097980 */ /* 0x003162000c101900 */
[----:B------:R-:W-:Y:S05]  /*13f0*/  BRA `(.L_x_16) ;  /* 0x0000000000207947 */ /* 0x000fea0003800000 */
.L_x_15:
[----:B------:R-:W-:Y:S02]  /*1400*/  ULDC.64 UR4, c[0x0][0x590] ;  /* 0x0001640000047ab9 */ /* 0x000fe40000000a00 */
[----:B------:R-:W-:-:S04]  /*1410*/  ISETP.NE.U32.AND P0, PT, RZ, UR4, PT ;  /* 0x00000004ff007c0c */ /* 0x000fc8000bf05070 */
[----:B------:R-:W-:-:S13]  /*1420*/  ISETP.NE.AND.EX P0, PT, RZ, UR5, PT, P0 ;  /* 0x00000005ff007c0c */ /* 0x000fda000bf05300 */
[----:B------:R-:W-:Y:S05]  /*1430*/  @!P0 BRA `(.L_x_17) ;  /* 0x00000000000c8947 */ /* 0x000fea0003800000 */
[----:B------:R-:W0:Y:S02]  /*1440*/  LDC.64 R12, c[0x0][0x590] ;  /* 0x00016400ff0c7b82 */ /* 0x000e240000000a00 */
[----:B01----:R1:W5:Y:S01]  /*1450*/  LDG.E R9, desc[UR18][R12.64] ;  /* 0x000000120c097981 */ /* 0x003362000c1e1900 */
[----:B------:R-:W-:Y:S05]  /*1460*/  BRA `(.L_x_16) ;  /* 0x0000000000047947 */ /* 0x000fea0003800000 */
.L_x_17:
[----:B01----:R-:W3:Y:S02]  /*1470*/  LDC R9, c[0x0][0x584] ;  /* 0x00016100ff097b82 */ /* 0x003ee40000000800 */
.L_x_16:
[----:B------:R-:W-:-:S13]  /*1480*/  LOP3.LUT P0, RZ, R14, 0xff, RZ, 0xc0, !PT ;  /* 0x000000ff0eff7812 */ /* 0x000fda000780c0ff */
[----:B------:R-:W-:Y:S05]  /*1490*/  @!P0 EXIT ;  /* 0x000000000000894d */ /* 0x000fea0003800000 */
[----:B------:R-:W-:Y:S01]  /*14a0*/  ULDC UR4, c[0x0][0x28c] ;  /* 0x0000a30000047ab9 */ /* 0x000fe20000000800 */
[----:B------:R-:W-:Y:S01]  /*14b0*/  LOP3.LUT R142, R4, 0x1, RZ, 0xfc, !PT ;  /* 0x00000001048e7812 */ /* 0x000fe200078efcff */
[----:B------:R-:W-:-:S04]  /*14c0*/  UIADD3 UR4, UR4, 0x1f, URZ ;  /* 0x0000001f04047890 */ /* 0x000fc8000fffe03f */
[----:B------:R-:W-:-:S04]  /*14d0*/  USHF.R.S32.HI UR5, URZ, 0x1f, UR4 ;  /* 0x0000001f3f057899 */ /* 0x000fc80008011404 */
[----:B------:R-:W-:-:S03]  /*14e0*/  ULEA.HI UR5, UR5, UR4, URZ, 0x5 ;  /* 0x0000000405057291 */ /* 0x000fc6000f8f283f */
[----:B------:R-:W-:Y:S01]  /*14f0*/  UMOV UR4, URZ ;  /* 0x0000003f00047c82 */ /* 0x000fe20008000000 */
[----:B------:R-:W-:-:S03]  /*1500*/  USHF.R.S32.HI UR9, URZ, 0x5, UR5 ;  /* 0x000000053f097899 */ /* 0x000fc60008011405 */
[----:B------:R-:W-:-:S09]  /*1510*/  UMOV UR5, URZ ;  /* 0x0000003f00057c82 */ /* 0x000fd20008000000 */
.L_x_172:
[----:B01----:R-:W-:Y:S01]  /*1520*/  LOP3.LUT R12, R0, 0x80, RZ, 0xc0, !PT ;  /* 0x00000080000c7812 */ /* 0x003fe200078ec0ff */
[----:B------:R-:W0:Y:S01]  /*1530*/  S2UR UR13, SR_CgaCtaId ;  /* 0x00000000000d79c3 */ /* 0x000e220000008800 */
[----:B------:R-:W-:Y:S01]  /*1540*/  UMOV UR12, 0x400 ;  /* 0x00000400000c7882 */ /* 0x000fe20000000000 */
[----:B------:R-:W-:Y:S01]  /*1550*/  UMOV UR6, URZ ;  /* 0x0000003f00067c82 */ /* 0x000fe20008000000 */
[----:B------:R-:W-:Y:S01]  /*1560*/  SHF.R.U32.HI R12, RZ, 0x7, R12 ;  /* 0x00000007ff0c7819 */ /* 0x000fe2000001160c */
[----:B------:R-:W-:Y:S01]  /*1570*/  UMOV UR7, URZ ;  /* 0x0000003f00077c82 */ /* 0x000fe20008000000 */
[----:B------:R-:W-:Y:S01]  /*1580*/  UMOV UR16, UR5 ;  /* 0x0000000500107c82 */ /* 0x000fe20008000000 */
[----:B------:R-:W-:Y:S02]  /*1590*/  CS2R R16, SRZ ;  /* 0x0000000000107805 */ /* 0x000fe4000001ff00 */
[----:B------:R-:W-:Y:S01]  /*15a0*/  CS2R R14, SRZ ;  /* 0x00000000000e7805 */ /* 0x000fe2000001ff00 */
[----:B------:R-:W1:Y:S01]  /*15b0*/  LDC R13, c[0x0][0x28c] ;  /* 0x0000a300ff0d7b82 */ /* 0x000e620000000800 */
[----:B------:R-:W4:Y:S01]  /*15c0*/  SHFL.IDX PT, R12, R12, RZ, 0x1f ;  /* 0x00001fff0c0c7589 */ /* 0x000f2200000e0000 */
[----:B------:R-:W-:-:S02]  /*15d0*/  CS2R R18, SRZ ;  /* 0x0000000000127805 */ /* 0x000fc4000001ff00 */
[----:B------:R-:W-:Y:S02]  /*15e0*/  CS2R R20, SRZ ;  /* 0x0000000000147805 */ /* 0x000fe4000001ff00 */
[----:B------:R-:W-:Y:S02]  /*15f0*/  CS2R R22, SRZ ;  /* 0x0000000000167805 */ /* 0x000fe4000001ff00 */
[----:B------:R-:W-:Y:S02]  /*1600*/  CS2R R88, SRZ ;  /* 0x0000000000587805 */ /* 0x000fe4000001ff00 */
[----:B------:R-:W-:Y:S02]  /*1610*/  CS2R R90, SRZ ;  /* 0x00000000005a7805 */ /* 0x000fe4000001ff00 */
[----:B------:R-:W-:Y:S02]  /*1620*/  CS2R R94, SRZ ;  /* 0x00000000005e7805 */ /* 0x000fe4000001ff00 */
        /* <DEDUP_REMOVED lines=16> */
[----:B-1----:R-:W-:Y:S02]  /*1730*/  ISETP.GE.AND P0, PT, R13, 0x1, PT ;  /* 0x000000010d00780c */ /* 0x002fe40003f06270 */
[----:B------:R-:W-:Y:S02]  /*1740*/  CS2R R126, SRZ ;  /* 0x00000000007e7805 */ /* 0x000fe4000001ff00 */
[----:B----4-:R-:W-:-:S02]  /*1750*/  R2UR UR8, R12 ;  /* 0x000000000c0872ca */ /* 0x010fc400000e0000 */
[----:B------:R-:W-:Y:S02]  /*1760*/  CS2R R128, SRZ ;  /* 0x0000000000807805 */ /* 0x000fe4000001ff00 */
[----:B------:R-:W-:Y:S02]  /*1770*/  CS2R R130, SRZ ;  /* 0x0000000000827805 */ /* 0x000fe4000001ff00 */
[----:B------:R-:W-:Y:S02]  /*1780*/  CS2R R132, SRZ ;  /* 0x0000000000847805 */ /* 0x000fe4000001ff00 */
[----:B------:R-:W-:Y:S02]  /*1790*/  CS2R R134, SRZ ;  /* 0x0000000000867805 */ /* 0x000fe4000001ff00 */
[----:B------:R-:W-:Y:S02]  /*17a0*/  CS2R R136, SRZ ;  /* 0x0000000000887805 */ /* 0x000fe4000001ff00 */
[----:B------:R-:W-:Y:S01]  /*17b0*/  CS2R R138, SRZ ;  /* 0x00000000008a7805 */ /* 0x000fe2000001ff00 */
[----:B------:R-:W-:Y:S01]  /*17c0*/  IMAD.MOV.U32 R141, RZ, RZ, RZ ;  /* 0x000000ffff8d7224 */ /* 0x000fe200078e00ff */
[----:B------:R-:W-:Y:S01]  /*17d0*/  CS2R R24, SRZ ;  /* 0x0000000000187805 */ /* 0x000fe2000001ff00 */
[----:B------:R-:W-:Y:S01]  /*17e0*/  IMAD.MOV.U32 R143, RZ, RZ, RZ ;  /* 0x000000ffff8f7224 */ /* 0x000fe200078e00ff */
[----:B---3--:R-:W-:Y:S01]  /*17f0*/  CS2R R26, SRZ ;  /* 0x00000000001a7805 */ /* 0x008fe2000001ff00 */
[----:B------:R-:W-:Y:S01]  /*1800*/  IMAD.U32 R144, RZ, RZ, UR4 ;  /* 0x00000004ff907e24 */ /* 0x000fe2000f8e00ff */
[----:B------:R-:W-:Y:S01]  /*1810*/  CS2R R28, SRZ ;  /* 0x00000000001c7805 */ /* 0x000fe2000001ff00 */
[----:B------:R-:W-:Y:S01]  /*1820*/  ULEA.HI UR10, UR8, UR8, URZ, 0x1 ;  /* 0x00000008080a7291 */ /* 0x000fe2000f8f083f */
[----:B------:R-:W-:-:S02]  /*1830*/  CS2R R30, SRZ ;  /* 0x00000000001e7805 */ /* 0x000fc4000001ff00 */
[----:B------:R-:W-:Y:S02]  /*1840*/  CS2R R32, SRZ ;  /* 0x0000000000207805 */ /* 0x000fe4000001ff00 */
[----:B------:R-:W-:Y:S01]  /*1850*/  CS2R R34, SRZ ;  /* 0x0000000000227805 */ /* 0x000fe2000001ff00 */
[----:B------:R-:W-:Y:S01]  /*1860*/  ULOP3.LUT UR11, UR10, 0x1ffffe, URZ, 0xc0, !UPT ;  /* 0x001ffffe0a0b7892 */ /* 0x000fe2000f8ec03f */
[----:B------:R-:W-:Y:S01]  /*1870*/  CS2R R36, SRZ ;  /* 0x0000000000247805 */ /* 0x000fe2000001ff00 */
[----:B0-----:R-:W-:Y:S01]  /*1880*/  ULEA UR10, UR13, UR12, 0x18 ;  /* 0x0000000c0d0a7291 */ /* 0x001fe2000f8ec03f */
[----:B------:R-:W-:Y:S01]  /*1890*/  CS2R R38, SRZ ;  /* 0x0000000000267805 */ /* 0x000fe2000001ff00 */
[----:B------:R-:W-:Y:S01]  /*18a0*/  UIADD3 UR11, UR8, -UR11, URZ ;  /* 0x8000000b080b7290 */ /* 0x000fe2000fffe03f */
[----:B------:R-:W-:Y:S02]  /*18b0*/  CS2R R40, SRZ ;  /* 0x0000000000287805 */ /* 0x000fe4000001ff00 */
[----:B------:R-:W-:Y:S01]  /*18c0*/  CS2R R42, SRZ ;  /* 0x00000000002a7805 */ /* 0x000fe2000001ff00 */
[----:B------:R-:W-:Y:S01]  /*18d0*/  UMOV UR8, URZ ;  /* 0x0000003f00087c82 */ /* 0x000fe20008000000 */
[----:B------:R-:W-:Y:S01]  /*18e0*/  ULEA UR11, UR11, UR10, 0xb ;  /* 0x0000000a0b0b7291 */ /* 0x000fe2000f8e583f */
[----:B------:R-:W-:-:S02]  /*18f0*/  CS2R R44, SRZ ;  /* 0x00000000002c7805 */ /* 0x000fc4000001ff00 */
[----:B------:R-:W-:Y:S02]  /*1900*/  CS2R R46, SRZ ;  /* 0x00000000002e7805 */ /* 0x000fe4000001ff00 */
[----:B------:R-:W-:Y:S01]  /*1910*/  CS2R R48, SRZ ;  /* 0x0000000000307805 */ /* 0x000fe2000001ff00 */
[----:B------:R-:W-:Y:S01]  /*1920*/  UIADD3 UR11, UR11, 0x280, URZ ;  /* 0x000002800b0b7890 */ /* 0x000fe2000fffe03f */
[----:B------:R-:W-:Y:S02]  /*1930*/  CS2R R50, SRZ ;  /* 0x0000000000327805 */ /* 0x000fe4000001ff00 */
[----:B------:R-:W-:Y:S02]  /*1940*/  CS2R R52, SRZ ;  /* 0x0000000000347805 */ /* 0x000fe4000001ff00 */
[----:B------:R-:W-:Y:S01]  /*1950*/  CS2R R54, SRZ ;  /* 0x0000000000367805 */ /* 0x000fe2000001ff00 */
[----:B------:R-:W-:Y:S01]  /*1960*/  USHF.R.U32.HI UR11, URZ, 0x4, UR11 ;  /* 0x000000043f0b7899 */ /* 0x000fe2000801160b */
[----:B------:R-:W-:-:S02]  /*1970*/  CS2R R56, SRZ ;  /* 0x0000000000387805 */ /* 0x000fc4000001ff00 */
[----:B------:R-:W-:Y:S02]  /*1980*/  CS2R R58, SRZ ;  /* 0x00000000003a7805 */ /* 0x000fe4000001ff00 */
[----:B------:R-:W-:Y:S01]  /*1990*/  CS2R R60, SRZ ;  /* 0x00000000003c7805 */ /* 0x000fe2000001ff00 */
[----:B------:R-:W-:Y:S01]  /*19a0*/  ULOP3.LUT UR11, UR11, 0x3fff, URZ, 0xc0, !UPT ;  /* 0x00003fff0b0b7892 */ /* 0x000fe2000f8ec03f */
        /* <DEDUP_REMOVED lines=12> */
[----:B------:R-:W-:Y:S01]  /*1a70*/  CS2R R86, SRZ ;  /* 0x0000000000567805 */ /* 0x000fe2000001ff00 */
[----:B------:R-:W-:Y:S06]  /*1a80*/  @!P0 BRA `(.L_x_18) ;  /* 0x00000008001c8947 */ /* 0x000fec0003800000 */
[----:B------:R-:W-:-:S13]  /*1a90*/  ISETP.NE.AND P1, PT, R142, 0x3, PT ;  /* 0x000000038e00780c */ /* 0x000fda0003f25270 */
[----:B------:R-:W-:Y:S05]  /*1aa0*/  @!P1 BRA `(.L_x_19) ;  /* 0x0000000000049947 */ /* 0x000fea0003800000 */
[----:B------:R-:W-:Y:S01]  /*1ab0*/  BPT.TRAP 0x1 ;  /* 0x000000040000795c */ /* 0x000fe20000300000 */
.L_x_19:
[----:B------:R-:W-:Y:S01]  /*1ac0*/  ULEA UR6, UR5, UR10, 0x3 ;  /* 0x0000000a05067291 */ /* 0x000fe2000f8e183f */
[----:B------:R-:W-:-:S05]  /*1ad0*/  IMAD.U32 R12, RZ, RZ, UR4 ;  /* 0x00000004ff0c7e24 */ /* 0x000fca000f8e00ff */
[----:B------:R-:W-:-:S04]  /*1ae0*/  SHF.L.U32 R12, R12, 0x1f, RZ ;  /* 0x0000001f0c0c7819 */ /* 0x000fc800000006ff */
[----:B------:R0:W1:Y:S01]  /*1af0*/  SYNCS.PHASECHK.TRANS64.TRYWAIT P0, [UR6], R12 ;  /* 0x0000000cff0075a7 */ /* 0x0000620008000146 */
[----:B------:R-:W-:Y:S05]  /*1b00*/  @!P1 BRA `(.L_x_20) ;  /* 0x0000000000049947 */ /* 0x000fea0003800000 */
[----:B------:R-:W-:Y:S01]  /*1b10*/  BPT.TRAP 0x1 ;  /* 0x000000040000795c */ /* 0x000fe20000300000 */
.L_x_20:
[----:B-1----:R-:W-:Y:S05]  /*1b20*/  @P0 BRA `(.L_x_21) ;  /* 0x0000000000080947 */ /* 0x002fea0003800000 */
[----:B------:R-:W1:Y:S02]  /*1b30*/  SYNCS.PHASECHK.TRANS64.TRYWAIT P0, [UR6], R12 ;  /* 0x0000000cff0075a7 */ /* 0x000e640008000146 */
[----:B-1----:R-:W-:Y:S05]  /*1b40*/  @!P0 BRA `(.L_x_22) ;  /* 0x0000008800208947 */ /* 0x002fea0003800000 */
.L_x_21:
[----:B------:R-:W-:Y:S01]  /*1b50*/  UIADD3 UR6, UR10, 0x1c280, URZ ;  /* 0x0001c2800a067890 */ /* 0x000fe2000fffe03f */
[----:B------:R-:W-:Y:S01]  /*1b60*/  WARPGROUP.ARRIVE ;  /* 0x00000000000079c5 */ /* 0x000fe20000000000 */
[----:B------:R-:W-:Y:S01]  /*1b70*/  ULDC UR7, c[0x0][0x50c] ;  /* 0x0001430000077ab9 */ /* 0x000fe20000000800 */
[----:B------:R-:W-:Y:S01]  /*1b80*/  ULOP3.LUT UR12, UR11, 0x10000, URZ, 0xfc, !UPT ;  /* 0x000100000b0c7892 */ /* 0x000fe2000f8efc3f */
[----:B------:R-:W-:Y:S01]  /*1b90*/  CS2R R16, SRZ ;  /* 0x0000000000107805 */ /* 0x000fe2000001ff00 */
[----:B------:R-:W-:Y:S01]  /*1ba0*/  UISETP.NE.AND UP0, UPT, UR7, 0x1, UPT ;  /* 0x000000010700788c */ /* 0x000fe2000bf05270 */
[----:B------:R-:W-:Y:S01]  /*1bb0*/  CS2R R14, SRZ ;  /* 0x00000000000e7805 */ /* 0x000fe2000001ff00 */
[----:B------:R-:W-:Y:S01]  /*1bc0*/  USHF.R.U32.HI UR6, URZ, 0x4, UR6 ;  /* 0x000000043f067899 */ /* 0x000fe20008011606 */
[----:B------:R-:W-:Y:S01]  /*1bd0*/  CS2R R18, SRZ ;  /* 0x0000000000127805 */ /* 0x000fe2000001ff00 */
[----:B------:R-:W-:Y:S01]  /*1be0*/  USEL UR7, URZ, 0x1, UP0 ;  /* 0x000000013f077887 */ /* 0x000fe20008000000 */
[----:B------:R-:W-:Y:S01]  /*1bf0*/  CS2R R20, SRZ ;  /* 0x0000000000147805 */ /* 0x000fe2000001ff00 */
[----:B------:R-:W-:Y:S01]  /*1c00*/  ULOP3.LUT UR6, UR6, 0x3fff, URZ, 0xc0, !UPT ;  /* 0x00003fff06067892 */ /* 0x000fe2000f8ec03f */
[----:B------:R-:W-:Y:S01]  /*1c10*/  CS2R R22, SRZ ;  /* 0x0000000000167805 */ /* 0x000fe2000001ff00 */
[----:B------:R-:W-:Y:S01]  /*1c20*/  ULEA UR12, UR5, UR12, 0x8 ;  /* 0x0000000c050c7291 */ /* 0x000fe2000f8e403f */
[----:B------:R-:W-:Y:S01]  /*1c30*/  CS2R R88, SRZ ;  /* 0x0000000000587805 */ /* 0x000fe2000001ff00 */
[----:B------:R-:W-:Y:S01]  /*1c40*/  ULOP3.LUT UR6, UR6, 0x10000, URZ, 0xfc, !UPT ;  /* 0x0001000006067892 */ /* 0x000fe2000f8efc3f */
[----:B------:R-:W-:Y:S01]  /*1c50*/  ISETP.NE.AND P0, PT, RZ, UR7, PT ;  /* 0x00000007ff007c0c */ /* 0x000fe2000bf05270 */
[----:B------:R-:W-:Y:S01]  /*1c60*/  UMOV UR13, 0xc0000010 ;  /* 0xc0000010000d7882 */ /* 0x000fe20000000000 */
[----:B------:R-:W-:Y:S01]  /*1c70*/  UMOV UR15, 0xc0000010 ;  /* 0xc0000010000f7882 */ /* 0x000fe20000000000 */
[----:B------:R-:W-:Y:S01]  /*1c80*/  ULEA UR14, UR5, UR6, 0x8 ;  /* 0x00000006050e7291 */ /* 0x000fe2000f8e403f */
[----:B------:R-:W-:-:S02]  /*1c90*/  CS2R R90, SRZ ;  /* 0x00000000005a7805 */ /* 0x000fc4000001ff00 */
[----:B------:R-:W-:Y:S01]  /*1ca0*/  CS2R R94, SRZ ;  /* 0x00000000005e7805 */ /* 0x000fe2000001ff00 */
[----:B------:R-:W-:Y:S01]  /*1cb0*/  UMOV UR6, 0x1 ;  /* 0x0000000100067882 */ /* 0x000fe20000000000 */
[----:B------:R-:W-:Y:S02]  /*1cc0*/  CS2R R92, SRZ ;  /* 0x00000000005c7805 */ /* 0x000fe4000001ff00 */
[----:B------:R-:W-:Y:S02]  /*1cd0*/  CS2R R96, SRZ ;  /* 0x0000000000607805 */ /* 0x000fe4000001ff00 */
[----:B------:R-:W-:Y:S02]  /*1ce0*/  CS2R R98, SRZ ;  /* 0x0000000000627805 */ /* 0x000fe4000001ff00 */
[----:B------:R-:W-:Y:S02]  /*1cf0*/  CS2R R100, SRZ ;  /* 0x0000000000647805 */ /* 0x000fe4000001ff00 */
[----:B------:R-:W-:Y:S01]  /*1d00*/  CS2R R102, SRZ ;  /* 0x0000000000667805 */ /* 0x000fe2000001ff00 */
[----:B------:R-:W-:Y:S01]  /*1d10*/  QGMMA.64x128x32.F32.E5M2.E5M2 R24, gdesc[UR12], RZ, !UPT, gsb0 ;  /* 0x01e000000c1879f3 */ /* 0x000fe2000c0038ff */
        /* <DEDUP_REMOVED lines=17> */
[----:B------:R-:W-:Y:S01]  /*1e30*/  CS2R R138, SRZ ;  /* 0x00000000008a7805 */ /* 0x000fe2000001ff00 */
[----:B------:R-:W-:Y:S02]  /*1e40*/  IMAD.MOV.U32 R141, RZ, RZ, RZ ;  /* 0x000000ffff8d7224 */ /* 0x000fe400078e00ff */
[----:B------:R-:W-:Y:S01]  /*1e50*/  IMAD.MOV.U32 R143, RZ, RZ, RZ ;  /* 0x000000ffff8f7224 */ /* 0x000fe200078e00ff */
[----:B------:R-:W-:Y:S06]  /*1e60*/  @!P0 BRA `(.L_x_23) ;  /* 0x0000000400088947 */ /* 0x000fec0003800000 */
[----:B------:R-:W-:Y:S02]  /*1e70*/  WARPGROUP.DEPBAR.LE gsb0, 0x0 ;  /* 0x00008000000079c5 */ /* 0x000fe40000010000 */
[----:B------:R-:W-:-:S01]  /*1e80*/  FADD R143, RZ, R24 ;  /* 0x00000018ff8f7221 */ /* 0x000fc20000000000 */
[----:B------:R-:W-:Y:S01]  /*1e90*/  FADD R138, RZ, R25 ;  /* 0x00000019ff8a7221 */ /* 0x000fe20000000000 */
        /* <DEDUP_REMOVED lines=62> */
[----:B------:R-:W-:-:S06]  /*2280*/  UMOV UR6, URZ ;  /* 0x0000003f00067c82 */ /* 0x000fcc0008000000 */
.L_x_23:
[----:B------:R-:W-:-:S04]  /*2290*/  UIADD3 UR16, UR5, 0x1, URZ ;  /* 0x0000000105107890 */ /* 0x000fc8000fffe03f */
[----:B------:R-:W-:-:S04]  /*22a0*/  UISETP.NE.AND UP0, UPT, UR16, 0x1c, UPT ;  /* 0x0000001c1000788c */ /* 0x000fc8000bf05270 */
[----:B------:R-:W-:Y:S02]  /*22b0*/  USEL UR8, URZ, 0x1, UP0 ;  /* 0x000000013f087887 */ /* 0x000fe40008000000 */
[----:B------:R-:W-:Y:S02]  /*22c0*/  USEL UR16, UR16, URZ, UP0 ;  /* 0x0000003f10107287 */ /* 0x000fe40008000000 */
[----:B------:R-:W-:-:S06]  /*22d0*/  ULOP3.LUT UR8, UR4, UR8, URZ, 0x3c, !UPT ;  /* 0x0000000804087292 */ /* 0x000fcc000f8e3c3f */
[----:B------:R-:W-:Y:S01]  /*22e0*/  IMAD.U32 R144, RZ, RZ, UR8 ;  /* 0x00000008ff907e24 */ /* 0x000fe2000f8e00ff */
[----:B------:R-:W-:-:S06]  /*22f0*/  UMOV UR8, 0x1 ;  /* 0x0000000100087882 */ /* 0x000fcc0000000000 */
.L_x_18:
[----:B------:R-:W-:-:S04]  /*2300*/  UISETP.LT.AND UP0, UPT, UR9, 0x1, UPT ;  /* 0x000000010900788c */ /* 0x000fc8000bf01270 */
[----:B------:R-:W-:-:S04]  /*2310*/  USEL UR12, UR9, 0x1, UP0 ;  /* 0x00000001090c7887 */ /* 0x000fc80008000000 */
[----:B------:R-:W-:-:S04]  /*2320*/  UIADD3 UR12, UR9, -UR12, URZ ;  /* 0x8000000c090c7290 */ /* 0x000fc8000fffe03f */
[----:B------:R-:W-:-:S06]  /*2330*/  UISETP.GE.AND UP0, UPT, UR12, 0x1, UPT ;  /* 0x000000010c00788c */ /* 0x000fcc000bf06270 */
[----:B------:R-:W-:-:S13]  /*2340*/  PLOP3.LUT P0, PT, PT, PT, UP0, 0x80, 0x0 ;  /* 0x000000000000781c */ /* 0x000fda0003f0f008 */
[----:B------:R-:W-:Y:S05]  /*2350*/  @!P0 BRA `(.L_x_24) ;  /* 0x0000000400f48947 */ /* 0x000fea0003800000 */
[----:B01----:R-:W-:Y:S01]  /*2360*/  IMAD.U32 R12, RZ, RZ, UR12 ;  /* 0x0000000cff0c7e24 */ /* 0x003fe2000f8e00ff */
[----:B------:R-:W-:Y:S01]  /*2370*/  ULDC UR17, c[0x0][0x50c] ;  /* 0x0001430000117ab9 */ /* 0x000fe20000000800 */
[----:B------:R-:W-:-:S07]  /*2380*/  IMAD.U32 R13, RZ, RZ, UR5 ;  /* 0x00000005ff0d7e24 */ /* 0x000fce000f8e00ff */
.L_x_32:
[----:B------:R-:W-:-:S13]  /*2390*/  ISETP.NE.AND P1, PT, R142, 0x3, PT ;  /* 0x000000038e00780c */ /* 0x000fda0003f25270 */
[----:B------:R-:W-:Y:S05]  /*23a0*/  @!P1 BRA `(.L_x_25) ;  /* 0x0000000000049947 */ /* 0x000fea0003800000 */
[----:B------:R-:W-:Y:S01]  /*23b0*/  BPT.TRAP 0x1 ;  /* 0x000000040000795c */ /* 0x000fe20000300000 */
.L_x_25:
[----:B------:R-:W0:Y:S01]  /*23c0*/  S2UR UR12, SR_CgaCtaId ;  /* 0x00000000000c79c3 */ /* 0x000e220000008800 */
[----:B------:R-:W-:Y:S01]  /*23d0*/  UMOV UR10, 0x400 ;  /* 0x00000400000a7882 */ /* 0x000fe20000000000 */
[----:B------:R-:W-:Y:S01]  /*23e0*/  SHF.L.U32 R140, R144, 0x1f, RZ ;  /* 0x0000001f908c7819 */ /* 0x000fe200000006ff */
[----:B0-----:R-:W-:-:S04]  /*23f0*/  ULEA UR10, UR12, UR10, 0x18 ;  /* 0x0000000a0c0a7291 */ /* 0x001fc8000f8ec03f */
[----:B------:R-:W-:-:S09]  /*2400*/  ULEA UR12, UR16, UR10, 0x3 ;  /* 0x0000000a100c7291 */ /* 0x000fd2000f8e183f */
[----:B------:R0:W1:Y:S01]  /*2410*/  SYNCS.PHASECHK.TRANS64.TRYWAIT P0, [UR12], R140 ;  /* 0x0000008cff0075a7 */ /* 0x000062000800014c */
[----:B------:R-:W-:Y:S05]  /*2420*/  @!P1 BRA `(.L_x_26) ;  /* 0x0000000000049947 */ /* 0x000fea0003800000 */
[----:B------:R-:W-:Y:S01]  /*2430*/  BPT.TRAP 0x1 ;  /* 0x000000040000795c */ /* 0x000fe20000300000 */
.L_x_26:
[----:B-1----:R-:W-:Y:S05]  /*2440*/  @P0 BRA `(.L_x_27) ;  /* 0x0000000000080947 */ /* 0x002fea0003800000 */
[----:B------:R-:W1:Y:S02]  /*2450*/  SYNCS.PHASECHK.TRANS64.TRYWAIT P0, [UR12], R140 ;  /* 0x0000008cff0075a7 */ /* 0x000e64000800014c */
[----:B-1----:R-:W-:Y:S05]  /*2460*/  @!P0 BRA `(.L_x_28) ;  /* 0x0000007c00f08947 */ /* 0x002fea0003800000 */
.L_x_27:
[----:B------:R-:W-:Y:S01]  /*2470*/  UIADD3 UR12, UR10, 0x1c280, URZ ;  /* 0x0001c2800a0c7890 */ /* 0x000fe2000fffe03f */
[----:B------:R-:W-:Y:S01]  /*2480*/  WARPGROUP.ARRIVE ;  /* 0x00000000000079c5 */ /* 0x000fe20000000000 */
[----:B------:R-:W-:Y:S02]  /*2490*/  UISETP.NE.AND UP0, UPT, UR7, URZ, UPT ;  /* 0x0000003f0700728c */ /* 0x000fe4000bf05270 */
[----:B------:R-:W-:Y:S02]  /*24a0*/  USHF.R.U32.HI UR12, URZ, 0x4, UR12 ;  /* 0x000000043f0c7899 */ /* 0x000fe4000801160c */
[----:B------:R-:W-:Y:S02]  /*24b0*/  USEL UR8, UR8, URZ, !UP0 ;  /* 0x0000003f08087287 */ /* 0x000fe4000c000000 */
[----:B------:R-:W-:Y:S02]  /*24c0*/  ULOP3.LUT UR7, UR12, 0x3fff, URZ, 0xc0, !UPT ;  /* 0x00003fff0c077892 */ /* 0x000fe4000f8ec03f */
[----:B------:R-:W-:-:S02]  /*24d0*/  ULOP3.LUT UR12, UR11, 0x10000, URZ, 0xfc, !UPT ;  /* 0x000100000b0c7892 */ /* 0x000fc4000f8efc3f */
[----:B------:R-:W-:Y:S02]  /*24e0*/  ULOP3.LUT UR7, UR7, 0x10000, URZ, 0xfc, !UPT ;  /* 0x0001000007077892 */ /* 0x000fe4000f8efc3f */
[----:B------:R-:W-:Y:S02]  /*24f0*/  UISETP.NE.U32.AND UP0, UPT, UR8, URZ, UPT ;  /* 0x0000003f0800728c */ /* 0x000fe4000bf05070 */
[----:B------:R-:W-:Y:S02]  /*2500*/  ULEA UR12, UR16, UR12, 0x8 ;  /* 0x0000000c100c7291 */ /* 0x000fe4000f8e403f */
[----:B------:R-:W-:Y:S01]  /*2510*/  ULEA UR14, UR16, UR7, 0x8 ;  /* 0x00000007100e7291 */ /* 0x000fe2000f8e403f */
[----:B------:R-:W-:Y:S01]  /*2520*/  UMOV UR13, 0xc0000010 ;  /* 0xc0000010000d7882 */ /* 0x000fe20000000000 */
[----:B------:R-:W-:Y:S01]  /*2530*/  UMOV UR15, 0xc0000010 ;  /* 0xc0000010000f7882 */ /* 0x000fe20000000000 */
[----:B------:R-:W-:-:S06]  /*2540*/  UIADD3 UR6, UR6, 0x1, URZ ;  /* 0x0000000106067890 */ /* 0x000fcc000fffe03f */
[----:B------:R-:W-:Y:S01]  /*2550*/  QGMMA.64x128x32.F32.E5M2.E5M2 R24, gdesc[UR12], R24, UP0, gsb0 ;  /* 0x01e000000c1879f3 */ /* 0x000fe2000b803818 */
[----:B------:R-:W-:-:S04]  /*2560*/  UISETP.NE.AND UP0, UPT, UR6, UR17, UPT ;  /* 0x000000110600728c */ /* 0x000fc8000bf05270 */
[----:B------:R-:W-:-:S06]  /*2570*/  USEL UR7, URZ, 0x1, UP0 ;  /* 0x000000013f077887 */ /* 0x000fcc0008000000 */
[----:B------:R-:W-:Y:S01]  /*2580*/  ISETP.NE.AND P0, PT, RZ, UR7, PT ;  /* 0x00000007ff007c0c */ /* 0x000fe2000bf05270 */
[----:B------:R-:W-:-:S12]  /*2590*/  WARPGROUP.DEPBAR.LE gsb0, 0x1 ;  /* 0x00008000000079c5 */ /* 0x000fd80000010100 */
[----:B------:R-:W-:Y:S05]  /*25a0*/  @!P0 BRA `(.L_x_29) ;  /* 0x0000000400088947 */ /* 0x000fea0003800000 */
[----:B------:R-:W-:Y:S02]  /*25b0*/  WARPGROUP.DEPBAR.LE gsb0, 0x0 ;  /* 0x00008000000079c5 */ /* 0x000fe40000010000 */
[----:B------:R-:W-:-:S01]  /*25c0*/  FADD R143, R24, R143 ;  /* 0x0000008f188f7221 */ /* 0x000fc20000000000 */
[----:B------:R-:W-:Y:S01]  /*25d0*/  FADD R138, R25, R138 ;  /* 0x0000008a198a7221 */ /* 0x000fe20000000000 */
        /* <DEDUP_REMOVED lines=62> */
[----:B------:R-:W-:-:S06]  /*29c0*/  UMOV UR6, URZ ;  /* 0x0000003f00067c82 */ /* 0x000fcc0008000000 */
.L_x_29:
[----:B------:R-:W-:Y:S05]  /*29d0*/  @!P1 BRA `(.L_x_30) ;  /* 0x0000000000049947 */ /* 0x000fea0003800000 */
[----:B------:R-:W-:Y:S01]  /*29e0*/  BPT.TRAP 0x1 ;  /* 0x000000040000795c */ /* 0x000fe20000300000 */
.L_x_30:
[----:B------:R-:W-:-:S13]  /*29f0*/  ISETP.NE.AND P0, PT, R6, RZ, PT ;  /* 0x000000ff0600720c */ /* 0x000fda0003f05270 */
[----:B01----:R-:W-:-:S05]  /*2a00*/  @P0 LEA R140, R13, UR10, 0x3 ;  /* 0x0000000a0d8c0c11 */ /* 0x003fca000f8e18ff */
[----:B------:R-:W-:-:S05]  /*2a10*/  @P0 VIADD R140, R140, 0xe0 ;  /* 0x000000e08c8c0836 */ /* 0x000fca0000000000 */
[----:B------:R-:W-:-:S04]  /*2a20*/  @P0 PRMT R140, R5, 0x654, R140 ;  /* 0x00000654058c0816 */ /* 0x000fc8000000008c */
[----:B------:R0:W-:Y:S01]  /*2a30*/  @P0 SYNCS.ARRIVE.TRANS64.RED.A1T0 RZ, [R140+URZ], RZ ;  /* 0x000000ff8cff09a7 */ /* 0x0001e2000810043f */
[----:B------:R-:W-:-:S13]  /*2a40*/  ISETP.GT.U32.AND P0, PT, R4, 0x1, PT ;  /* 0x000000010400780c */ /* 0x000fda0003f04070 */
[----:B0-----:R-:W-:Y:S05]  /*2a50*/  @P0 BRA `(.L_x_31) ;  /* 0x0000000000040947 */ /* 0x001fea0003800000 */
[----:B------:R-:W-:Y:S01]  /*2a60*/  BPT.TRAP 0x1 ;  /* 0x000000040000795c */ /* 0x000fe20000300000 */
.L_x_31:
[----:B------:R-:W-:Y:S01]  /*2a70*/  UIADD3 UR16, UR16, 0x1, URZ ;  /* 0x0000000110107890 */ /* 0x000fe2000fffe03f */
[C---:B------:R-:W-:Y:S01]  /*2a80*/  ISETP.GT.AND P1, PT, R12.reuse, 0x1, PT ;  /* 0x000000010c00780c */ /* 0x040fe20003f24270 */
[----:B------:R-:W-:Y:S02]  /*2a90*/  VIADD R13, R13, 0x1 ;  /* 0x000000010d0d7836 */ /* 0x000fe40000000000 */
[----:B------:R-:W-:Y:S01]  /*2aa0*/  UISETP.NE.AND UP0, UPT, UR16, 0x1c, UPT ;  /* 0x0000001c1000788c */ /* 0x000fe2000bf05270 */
[----:B------:R-:W-:Y:S02]  /*2ab0*/  VIADD R12, R12, 0xffffffff ;  /* 0xffffffff0c0c7836 */ /* 0x000fe40000000000 */
[C---:B------:R-:W-:Y:S01]  /*2ac0*/  ISETP.NE.AND P0, PT, R13.reuse, 0x1c, PT ;  /* 0x0000001c0d00780c */ /* 0x040fe20003f05270 */
[----:B------:R-:W-:Y:S02]  /*2ad0*/  USEL UR8, URZ, 0x1, UP0 ;  /* 0x000000013f087887 */ /* 0x000fe40008000000 */
[----:B------:R-:W-:Y:S01]  /*2ae0*/  USEL UR16, UR16, URZ, UP0 ;  /* 0x0000003f10107287 */ /* 0x000fe20008000000 */
[----:B------:R-:W-:-:S03]  /*2af0*/  SEL R13, R13, RZ, P0 ;  /* 0x000000ff0d0d7207 */ /* 0x000fc60000000000 */
[----:B------:R-:W-:Y:S01]  /*2b00*/  LOP3.LUT R144, R144, UR8, RZ, 0x3c, !PT ;  /* 0x0000000890907c12 */ /* 0x000fe2000f8e3cff */
[----:B------:R-:W-:Y:S01]  /*2b10*/  UMOV UR8, 0x1 ;  /* 0x0000000100087882 */ /* 0x000fe20000000000 */
[----:B------:R-:W-:Y:S06]  /*2b20*/  @P1 BRA `(.L_x_32) ;  /* 0xfffffff800181947 */ /* 0x000fec000383ffff */
.L_x_24:
[----:B------:R-:W-:Y:S01]  /*2b30*/  UISETP.NE.AND UP0, UPT, UR6, URZ, UPT ;  /* 0x0000003f0600728c */ /* 0x000fe2000bf05270 */
[----:B01----:R-:W0:Y:S03]  /*2b40*/  LDC R12, c[0x0][0x28c] ;  /* 0x0000a300ff0c7b82 */ /* 0x003e260000000800 */
[----:B------:R-:W-:-:S06]  /*2b50*/  USEL UR6, URZ, 0x1, !UP0 ;  /* 0x000000013f067887 */ /* 0x000fcc000c000000 */
[----:B------:R-:W-:Y:S02]  /*2b60*/  ISETP.NE.AND P0, PT, RZ, UR6, PT ;  /* 0x00000006ff007c0c */ /* 0x000fe4000bf05270 */
[----:B0-----:R-:W-:-:S11]  /*2b70*/  ISETP.GE.AND P1, PT, R12, 0x1, PT ;  /* 0x000000010c00780c */ /* 0x001fd60003f26270 */
[----:B------:R-:W-:Y:S05]  /*2b80*/  @!P0 BRA `(.L_x_33) ;  /* 0x0000000400048947 */ /* 0x000fea0003800000 */
[----:B------:R-:W-:Y:S02]  /*2b90*/  WARPGROUP.DEPBAR.LE gsb0, 0x0 ;  /* 0x00008000000079c5 */ /* 0x000fe40000010000 */
[----:B------:R-:W-:Y:S01]  /*2ba0*/  FADD R143, R24, R143 ;  /* 0x0000008f188f7221 */ /* 0x000fe20000000000 */
        /* <DEDUP_REMOVED lines=62> */
[----:B------:R-:W-:-:S07]  /*2f90*/  FADD R16, R16, R87 ;  /* 0x0000005710107221 */ /* 0x000fce0000000000 */
.L_x_33:
[----:B------:R-:W-:Y:S02]  /*2fa0*/  WARPGROUP.DEPBAR.LE gsb0, 0x0 ;  /* 0x00008000000079c5 */ /* 0x000fe40000010000 */
[----:B------:R-:W-:Y:S05]  /*2fb0*/  @!P1 BRA `(.L_x_34) ;  /* 0x0000000000549947 */ /* 0x000fea0003800000 */
[----:B------:R-:W-:-:S13]  /*2fc0*/  ISETP.NE.AND P0, PT, R142, 0x3, PT ;  /* 0x000000038e00780c */ /* 0x000fda0003f05270 */
[----:B------:R-:W-:Y:S05]  /*2fd0*/  @!P0 BRA `(.L_x_35) ;  /* 0x0000000000048947 */ /* 0x000fea0003800000 */
[----:B------:R-:W-:Y:S01]  /*2fe0*/  BPT.TRAP 0x1 ;  /* 0x000000040000795c */ /* 0x000fe20000300000 */
.L_x_35:
[----:B------:R-:W-:Y:S01]  /*2ff0*/  ISETP.NE.AND P0, PT, R6, RZ, PT ;  /* 0x000000ff0600720c */ /* 0x000fe20003f05270 */
[----:B------:R-:W-:Y:S01]  /*3000*/  BSSY B0, `(.L_x_36) ;  /* 0x000000e000007945 */ /* 0x000fe20003800000 */
[----:B------:R-:W-:-:S11]  /*3010*/  ISETP.GT.U32.AND P1, PT, R4, 0x1, PT ;  /* 0x000000010400780c */ /* 0x000fd60003f24070 */
[----:B------:R-:W-:Y:S05]  /*3020*/  @!P0 BRA `(.L_x_37) ;  /* 0x00000000002c8947 */ /* 0x000fea0003800000 */
[----:B------:R-:W-:-:S04]  /*3030*/  UISETP.LT.AND UP0, UPT, UR9, 0x1, UPT ;  /* 0x000000010900788c */ /* 0x000fc8000bf01270 */
[----:B------:R-:W-:-:S04]  /*3040*/  USEL UR8, UR9, 0x1, UP0 ;  /* 0x0000000109087887 */ /* 0x000fc80008000000 */
[----:B------:R-:W-:-:S04]  /*3050*/  UIADD3 UR8, UR5, UR9, -UR8 ;  /* 0x0000000905087290 */ /* 0x000fc8000fffe808 */
[----:B------:R-:W-:-:S04]  /*3060*/  USHF.R.U32.HI UR6, URZ, 0x2, UR8 ;  /* 0x000000023f067899 */ /* 0x000fc80008011608 */
[----:B------:R-:W-:-:S04]  /*3070*/  UIMAD.WIDE.U32 UR6, UR6, 0x24924925, URZ ;  /* 0x24924925060678a5 */ /* 0x000fc8000f8e003f */
[----:B------:R-:W-:-:S04]  /*3080*/  UIMAD UR6, UR7, -0x1c, UR8 ;  /* 0xffffffe4070678a4 */ /* 0x000fc8000f8e0208 */
[----:B------:R-:W-:-:S04]  /*3090*/  ULEA UR6, UR6, UR10, 0x3 ;  /* 0x0000000a06067291 */ /* 0x000fc8000f8e183f */
[----:B------:R-:W-:-:S06]  /*30a0*/  UIADD3 UR6, UR6, 0xe0, URZ ;  /* 0x000000e006067890 */ /* 0x000fcc000fffe03f */
[----:B------:R-:W-:-:S05]  /*30b0*/  IMAD.U32 R12, RZ, RZ, UR6 ;  /* 0x00000006ff0c7e24 */ /* 0x000fca000f8e00ff */
[----:B------:R-:W-:-:S04]  /*30c0*/  PRMT R12, R5, 0x654, R12 ;  /* 0x00000654050c7816 */ /* 0x000fc8000000000c */
[----:B------:R0:W-:Y:S03]  /*30d0*/  SYNCS.ARRIVE.TRANS64.RED.A1T0 RZ, [R12+URZ], RZ ;  /* 0x000000ff0cff79a7 */ /* 0x0001e6000810043f */
.L_x_37:
[----:B------:R-:W-:Y:S05]  /*30e0*/  BSYNC B0 ;  /* 0x0000000000007941 */ /* 0x000fea0003800000 */
.L_x_36:
[----:B------:R-:W-:Y:S05]  /*30f0*/  @P1 BRA `(.L_x_34) ;  /* 0x0000000000041947 */ /* 0x000fea0003800000 */
[----:B------:R-:W-:Y:S01]  /*3100*/  BPT.TRAP 0x1 ;  /* 0x000000040000795c */ /* 0x000fe20000300000 */
.L_x_34:
[----:B------:R-:W1:Y:S01]  /*3110*/  LDC R26, c[0x0][0x288] ;  /* 0x0000a200ff1a7b82 */ /* 0x000e620000000800 */
[--C-:B0-----:R-:W-:Y:S01]  /*3120*/  SHF.R.U32.HI R12, RZ, 0x2, R0.reuse ;  /* 0x00000002ff0c7819 */ /* 0x101fe20000011600 */
[----:B------:R-:W-:Y:S01]  /*3130*/  IMAD.SHL.U32 R29, R11, 0x80, RZ ;  /* 0x000000800b1d7824 */ /* 0x000fe200078e00ff */
[----:B------:R-:W-:Y:S01]  /*3140*/  SHF.R.U32.HI R25, RZ, 0x7, R0 ;  /* 0x00000007ff197819 */ /* 0x000fe20000011600 */
[----:B------:R-:W-:Y:S01]  /*3150*/  UIADD3 UR5, UR9, UR5, URZ ;  /* 0x0000000509057290 */ /* 0x000fe2000fffe03f */
[----:B------:R-:W-:Y:S01]  /*3160*/  LOP3.LUT R13, R12, 0x7, RZ, 0xc0, !PT ;  /* 0x000000070c0d7812 */ /* 0x000fe200078ec0ff */
[----:B------:R-:W-:Y:S01]  /*3170*/  IMAD.SHL.U32 R31, R10, 0x80, RZ ;  /* 0x000000800a1f7824 */ /* 0x000fe200078e00ff */
[----:B------:R-:W-:Y:S01]  /*3180*/  LOP3.LUT R12, R25, 0x1, RZ, 0xc0, !PT ;  /* 0x00000001190c7812 */ /* 0x000fe200078ec0ff */
[----:B------:R-:W-:Y:S01]  /*3190*/  UISETP.GT.U32.AND UP0, UPT, UR5, 0x1b, UPT ;  /* 0x0000001b0500788c */ /* 0x000fe2000bf04070 */
[----:B------:R-:W-:Y:S01]  /*31a0*/  LOP3.LUT R24, R0, 0x60, RZ, 0xc0, !PT ;  /* 0x0000006000187812 */ /* 0x000fe200078ec0ff */
[----:B------:R-:W-:Y:S01]  /*31b0*/  ULDC UR12, c[0x0][0x284] ;  /* 0x0000a100000c7ab9 */ /* 0x000fe20000000800 */
[----:B------:R-:W-:Y:S01]  /*31c0*/  UISETP.GE.U32.AND UP1, UPT, UR9, 0x1c, UPT ;  /* 0x0000001c0900788c */ /* 0x000fe2000bf26070 */
[----:B------:R-:W-:Y:S01]  /*31d0*/  IMAD.SHL.U32 R30, R12, 0x40, RZ ;  /* 0x000000400c1e7824 */ /* 0x000fe200078e00ff */
[----:B------:R-:W-:Y:S01]  /*31e0*/  SHF.R.U32.HI R28, RZ, 0x1, R24 ;  /* 0x00000001ff1c7819 */ /* 0x000fe20000011618 */
[----:B------:R-:W-:Y:S01]  /*31f0*/  UISETP.LT.U32.AND UP0, UPT, UR9, 0x1c, UP0 ;  /* 0x0000001c0900788c */ /* 0x000fe20008701070 */
[----:B------:R-:W-:Y:S01]  /*3200*/  LOP3.LUT R24, R0, 0x3, RZ, 0xc0, !PT ;  /* 0x0000000300187812 */ /* 0x000fe200078ec0ff */
[----:B------:R-:W-:Y:S01]  /*3210*/  USHF.R.U32.HI UR6, URZ, 0x2, UR5 ;  /* 0x000000023f067899 */ /* 0x000fe20008011605 */
[--C-:B------:R-:W-:Y:S01]  /*3220*/  IADD3 R25, RZ, -R28, -R13.reuse ;  /* 0x8000001cff197210 */ /* 0x100fe20007ffe80d */
[----:B------:R-:W-:Y:S01]  /*3230*/  USEL UR8, URZ, 0x1, !UP0 ;  /* 0x000000013f087887 */ /* 0x000fe2000c000000 */
[----:B------:R-:W-:Y:S01]  /*3240*/  LOP3.LUT R13, R30, 0x40, R13, 0xe2, !PT ;  /* 0x000000401e0d7812 */ /* 0x000fe200078ee20d */
[----:B------:R-:W-:Y:S01]  /*3250*/  ULDC.64 UR10, c[0x0][0x5d0] ;  /* 0x00017400000a7ab9 */ /* 0x000fe20000000a00 */
[----:B------:R-:W-:Y:S01]  /*3260*/  SHF.R.S32.HI R34, RZ, 0x1f, R7 ;  /* 0x0000001fff227819 */ /* 0x000fe20000011407 */
[----:B------:R-:W-:Y:S01]  /*3270*/  IMAD R12, R12, -0x40, R25 ;  /* 0xffffffc00c0c7824 */ /* 0x000fe200078e0219 */
[----:B------:R-:W-:Y:S01]  /*3280*/  UIMAD.WIDE.U32 UR6, UR6, 0x24924925, URZ ;  /* 0x24924925060678a5 */ /* 0x000fe2000f8e003f */
[----:B-1----:R-:W-:Y:S01]  /*3290*/  IMAD R30, R24, -0x2, R26 ;  /* 0xfffffffe181e7824 */ /* 0x002fe200078e021a */
[----:B------:R-:W-:Y:S01]  /*32a0*/  ISETP.GE.AND P0, PT, R29, R26, PT ;  /* 0x0000001a1d00720c */ /* 0x000fe20003f06270 */
[----:B------:R-:W-:Y:S01]  /*32b0*/  IMAD.SHL.U32 R24, R0, 0x2, RZ ;  /* 0x0000000200187824 */ /* 0x000fe200078e00ff */
[----:B------:R-:W-:Y:S01]  /*32c0*/  ULOP3.LUT UR4, UR4, UR8, URZ, 0x3c, !UPT ;  /* 0x0000000804047292 */ /* 0x000fe2000f8e3c3f */
[----:B------:R-:W-:Y:S01]  /*32d0*/  IMAD R32, R34, UR10, RZ ;  /* 0x0000000a22207c24 */ /* 0x000fe2000f8e02ff */
[----:B------:R-:W-:Y:S01]  /*32e0*/  ISETP.GE.OR P0, PT, R31, UR12, P0 ;  /* 0x0000000c1f007c0c */ /* 0x000fe20008706670 */
[----:B------:R-:W-:Y:S01]  /*32f0*/  IMAD.WIDE R26, R10, 0x80, RZ ;  /* 0x000000800a1a7825 */ /* 0x000fe200078e02ff */
[----:B------:R-:W-:Y:S01]  /*3300*/  LOP3.LUT R24, R29, 0x6, R24, 0xf8, !PT ;  /* 0x000000061d187812 */ /* 0x000fe200078ef818 */
[----:B------:R-:W-:Y:S01]  /*3310*/  UIMAD UR5, UR7, -0x1c, UR5 ;  /* 0xffffffe4070578a4 */ /* 0x000fe2000f8e0205 */
[----:B------:R-:W-:Y:S01]  /*3320*/  IADD3 R36, -R31, UR12, R12 ;  /* 0x0000000c1f247c10 */ /* 0x000fe2000fffe10c */
[----:B------:R-:W-:Y:S01]  /*3330*/  IMAD R33, R7, UR11, R32 ;  /* 0x0000000b07217c24 */ /* 0x000fe2000f8e0220 */
[----:B------:R-:W-:Y:S01]  /*3340*/  SHF.R.S32.HI R25, RZ, 0x1f, R24 ;  /* 0x0000001fff197819 */ /* 0x000fe20000011418 */
[----:B------:R-:W-:Y:S01]  /*3350*/  @UP1 ULOP3.LUT UR4, UR4, 0x1, UR7, 0x78, !UPT ;  /* 0x0000000104041892 */ /* 0x000fe2000f8e7807 */
[----:B------:R-:W-:Y:S01]  /*3360*/  LOP3.LUT R35, R26, R13, R28, 0xfe, !PT ;  /* 0x0000000d1a237212 */ /* 0x000fe200078efe1c */
[----:B------:R-:W-:-:S02]  /*3370*/  IMAD.IADD R29, R30, 0x1, -R29 ;  /* 0x000000011e1d7824 */ /* 0x000fc400078e0a1d */
[----:B------:R-:W-:-:S04]  /*3380*/  IMAD.WIDE.U32 R10, R7, UR10, R24 ;  /* 0x0000000a070a7c25 */ /* 0x000fc8000f8e0018 */
[----:B------:R-:W-:Y:S02]  /*3390*/  IMAD.IADD R11, R11, 0x1, R33 ;  /* 0x000000010b0b7824 */ /* 0x000fe400078e0221 */
[----:B------:R-:W-:Y:S01]  /*33a0*/  IMAD.MOV.U32 R28, RZ, RZ, -0x1 ;  /* 0xffffffffff1c7424 */ /* 0x000fe200078e00ff */
[----:B------:R-:W-:Y:S06]  /*33b0*/  @P0 BRA `(.L_x_38) ;  /* 0x0000004400a40947 */ /* 0x000fec0003800000 */
[----:B------:R-:W0:Y:S01]  /*33c0*/  LDC.64 R32, c[0x0][0x5c8] ;  /* 0x00017200ff207b82 */ /* 0x000e220000000a00 */
[----:B------:R-:W-:Y:S01]  /*33d0*/  ULDC.64 UR6, c[0x0][0x5c0] ;  /* 0x0001700000067ab9 */ /* 0x000fe20000000a00 */
[----:B------:R-:W-:Y:S01]  /*33e0*/  BSSY B0, `(.L_x_38) ;  /* 0x0000466000007945 */ /* 0x000fe20003800000 */
[-C--:B0-----:R-:W-:Y:S02]  /*33f0*/  IMAD R12, R27, R32.reuse, RZ ;  /* 0x000000201b0c7224 */ /* 0x081fe400078e02ff */
[----:B------:R-:W-:-:S04]  /*3400*/  IMAD.WIDE.U32 R10, R35, R32, R10 ;  /* 0x00000020230a7225 */ /* 0x000fc800078e000a */
[----:B------:R-:W-:Y:S01]  /*3410*/  IMAD R31, R35, R33, R12 ;  /* 0x00000021231f7224 */ /* 0x000fe200078e020c */
[----:B------:R-:W-:Y:S02]  /*3420*/  LEA R13, P0, R32, R10, 0x3 ;  /* 0x0000000a200d7211 */ /* 0x000fe400078018ff */
[----:B------:R-:W-:Y:S01]  /*3430*/  IADD3 R12, P1, R10, UR6, RZ ;  /* 0x000000060a0c7c10 */ /* 0x000fe2000ff3e0ff */
[----:B------:R-:W-:Y:S01]  /*3440*/  IMAD.IADD R31, R11, 0x1, R31 ;  /* 0x000000010b1f7824 */ /* 0x000fe200078e021f */
[----:B------:R-:W-:-:S04]  /*3450*/  IADD3 R10, P3, R13, UR6, RZ ;  /* 0x000000060d0a7c10 */ /* 0x000fc8000ff7e0ff */
[----:B------:R-:W-:Y:S02]  /*3460*/  LEA.HI.X R11, R32, R31, R33, 0x3, P0 ;  /* 0x0000001f200b7211 */ /* 0x000fe400000f1c21 */
[----:B---3-5:R-:W-:Y:S02]  /*3470*/  FSETP.NEU.AND P0, PT, R9, RZ, PT ;  /* 0x000000ff0900720b */ /* 0x028fe40003f0d000 */
[----:B------:R-:W-:Y:S02]  /*3480*/  IADD3.X R13, R31, UR7, RZ, P1, !PT ;  /* 0x000000071f0d7c10 */ /* 0x000fe40008ffe4ff */
[----:B------:R-:W-:-:S09]  /*3490*/  IADD3.X R11, R11, UR7, RZ, P3, !PT ;  /* 0x000000070b0b7c10 */ /* 0x000fd20009ffe4ff */
[----:B------:R-:W-:Y:S05]  /*34a0*/  @!P0 BRA `(.L_x_39) ;  /* 0x00000034005c8947 */ /* 0x000fea0003800000 */
[----:B------:R-:W-:Y:S01]  /*34b0*/  ULDC.64 UR6, c[0x0][0x5b8] ;  /* 0x00016e0000067ab9 */ /* 0x000fe20000000a00 */
[----:B------:R-:W-:Y:S01]  /*34c0*/  ISETP.GE.AND P0, PT, R36, 0x1, PT ;  /* 0x000000012400780c */ /* 0x000fe20003f06270 */
[----:B------:R-:W-:Y:S01]  /*34d0*/  IMAD R32, R34, UR6, RZ ;  /* 0x0000000622207c24 */ /* 0x000fe2000f8e02ff */
[----:B------:R-:W-:Y:S01]  /*34e0*/  ULDC.64 UR10, c[0x0][0x5a8] ;  /* 0x00016a00000a7ab9 */ /* 0x000fe20000000a00 */
[----:B------:R-:W-:Y:S01]  /*34f0*/  IMAD.WIDE.U32 R30, R7, UR6, R24 ;  /* 0x00000006071e7c25 */ /* 0x000fe2000f8e0018 */
[----:B------:R-:W-:Y:S01]  /*3500*/  ISETP.LT.OR P4, PT, R29, 0x1, !P0 ;  /* 0x000000011d00780c */ /* 0x000fe20004781670 */
[----:B------:R-:W-:Y:S02]  /*3510*/  BSSY B1, `(.L_x_40) ;  /* 0x000000c000017945 */ /* 0x000fe40003800000 */
[----:B------:R-:W-:Y:S01]  /*3520*/  IMAD R7, R7, UR7, R32 ;  /* 0x0000000707077c24 */ /* 0x000fe2000f8e0220 */
[----:B------:R-:W-:-:S03]  /*3530*/  ULDC.64 UR6, c[0x0][0x5b0] ;  /* 0x00016c0000067ab9 */ /* 0x000fc60000000a00 */
[----:B------:R-:W-:Y:S02]  /*3540*/  IMAD.IADD R31, R31, 0x1, R7 ;  /* 0x000000011f1f7824 */ /* 0x000fe400078e0207 */
[----:B------:R-:W-:Y:S02]  /*3550*/  IMAD R7, R27, UR6, RZ ;  /* 0x000000061b077c24 */ /* 0x000fe4000f8e02ff */
[----:B------:R-:W-:-:S04]  /*3560*/  IMAD.WIDE.U32 R24, R35, UR6, R30 ;  /* 0x0000000623187c25 */ /* 0x000fc8000f8e001e */
[----:B------:R-:W-:Y:S01]  /*3570*/  IMAD R7, R35, UR7, R7 ;  /* 0x0000000723077c24 */ /* 0x000fe2000f8e0207 */
[----:B------:R-:W-:-:S04]  /*3580*/  IADD3 R24, P1, R24, UR10, RZ ;  /* 0x0000000a18187c10 */ /* 0x000fc8000ff3e0ff */
[--C-:B------:R-:W-:Y:S02]  /*3590*/  IADD3.X R25, R25, UR11, R7.reuse, P1, !PT ;  /* 0x0000000b19197c10 */ /* 0x100fe40008ffe407 */
[----:B------:R-:W-:Y:S01]  /*35a0*/  PRMT R7, RZ, 0x7610, R7 ;  /* 0x00007610ff077816 */ /* 0x000fe20000000007 */
[----:B------:R-:W-:Y:S06]  /*35b0*/  @P4 BRA `(.L_x_41) ;  /* 0x0000000000044947 */ /* 0x000fec0003800000 */
[----:B------:R0:W5:Y:S02]  /*35c0*/  LDG.E.U8 R7, desc[UR18][R24.64] ;  /* 0x0000001218077981 */ /* 0x000164000c1e1100 */
.L_x_41:
[----:B------:R-:W-:Y:S05]  /*35d0*/  BSYNC B1 ;  /* 0x0000000000017941 */ /* 0x000fea0003800000 */
.L_x_40:
[----:B-----5:R-:W-:Y:S01]  /*35e0*/  LOP3.LUT R7, R7, 0xff, RZ, 0xc0, !PT ;  /* 0x000000ff07077812 */ /* 0x020fe200078ec0ff */
[----:B------:R-:W-:Y:S01]  /*35f0*/  BSSY B1, `(.L_x_42) ;  /* 0x000000b000017945 */ /* 0x000fe20003800000 */
[----:B------:R-:W-:Y:S02]  /*3600*/  ISETP.LT.OR P3, PT, R29, 0x2, !P0 ;  /* 0x000000021d00780c */ /* 0x000fe40004761670 */
[----:B------:R-:W-:-:S05]  /*3610*/  F2FP.F16.E5M2.UNPACK_B R7, R7 ;  /* 0x00000007ff07723e */ /* 0x000fca00020004ff */
[----:B------:R-:W-:Y:S01]  /*3620*/  HADD2.F32 R32, -RZ, R7.H0_H0 ;  /* 0x20000007ff207230 */ /* 0x000fe20000004100 */
[----:B------:R-:W-:-:S04]  /*3630*/  PRMT R7, RZ, 0x7610, R7 ;  /* 0x00007610ff077816 */ /* 0x000fc80000000007 */
[----:B------:R-:W-:-:S04]  /*3640*/  FMUL R32, R32, R9 ;  /* 0x0000000920207220 */ /* 0x000fc80000400000 */
[----:B--2---:R-:W-:-:S05]  /*3650*/  FFMA R32, R143, R8, R32 ;  /* 0x000000088f207223 */ /* 0x004fca0000000020 */
[----:B------:R-:W-:-:S05]  /*3660*/  F2FP.SATFINITE.E5M2.F32.PACK_AB_MERGE_C R33, RZ, R32, RZ ;  /* 0x00000020ff21723e */ /* 0x000fca00048060ff */
[----:B------:R1:W-:Y:S01]  /*3670*/  @!P4 STG.E.U8 desc[UR18][R12.64], R33 ;  /* 0x000000210c00c986 */ /* 0x0003e2000c101112 */
[----:B------:R-:W-:Y:S05]  /*3680*/  @P3 BRA `(.L_x_43) ;  /* 0x0000000000043947 */ /* 0x000fea0003800000 */
[----:B------:R2:W5:Y:S02]  /*3690*/  LDG.E.U8 R7, desc[UR18][R24.64+0x1] ;  /* 0x0000011218077981 */ /* 0x000564000c1e1100 */
.L_x_43:
[----:B------:R-:W-:Y:S05]  /*36a0*/  BSYNC B1 ;  /* 0x0000000000017941 */ /* 0x000fea0003800000 */
.L_x_42:
[----:B-----5:R-:W-:Y:S01]  /*36b0*/  LOP3.LUT R7, R7, 0xff, RZ, 0xc0, !PT ;  /* 0x000000ff07077812 */ /* 0x020fe200078ec0ff */
[----:B------:R-:W-:Y:S01]  /*36c0*/  BSSY B1, `(.L_x_44) ;  /* 0x0000013000017945 */ /* 0x000fe20003800000 */
[----:B-1----:R-:W-:Y:S02]  /*36d0*/  IADD3 R33, P1, R35, 0x8, RZ ;  /* 0x0000000823217810 */ /* 0x002fe40007f3e0ff */
[----:B------:R-:W-:-:S03]  /*36e0*/  F2FP.F16.E5M2.UNPACK_B R7, R7 ;  /* 0x00000007ff07723e */ /* 0x000fc600020004ff */
[----:B------:R-:W-:Y:S01]  /*36f0*/  IMAD.X R27, RZ, RZ, R27, P1 ;  /* 0x000000ffff1b7224 */ /* 0x000fe200008e061b */
[----:B------:R-:W-:Y:S01]  /*3700*/  ISETP.GE.AND P1, PT, R36, 0x9, PT ;  /* 0x000000092400780c */ /* 0x000fe20003f26270 */
[----:B------:R-:W-:Y:S02]  /*3710*/  HADD2.F32 R26, -RZ, R7.H0_H0 ;  /* 0x20000007ff1a7230 */ /* 0x000fe40000004100 */
[----:B------:R-:W-:Y:S01]  /*3720*/  IMAD.WIDE.U32 R30, R33, UR6, R30 ;  /* 0x00000006211e7c25 */ /* 0x000fe2000f8e001e */
[----:B------:R-:W-:-:S03]  /*3730*/  ISETP.LT.OR P5, PT, R29, 0x1, !P1 ;  /* 0x000000011d00780c */ /* 0x000fc60004fa1670 */
[----:B------:R-:W-:Y:S01]  /*3740*/  FMUL R7, R26, R9 ;  /* 0x000000091a077220 */ /* 0x000fe20000400000 */
[----:B------:R-:W-:-:S03]  /*3750*/  IMAD R26, R27, UR6, RZ ;  /* 0x000000061b1a7c24 */ /* 0x000fc6000f8e02ff */
[----:B------:R-:W-:Y:S01]  /*3760*/  FFMA R7, R138, R8, R7 ;  /* 0x000000088a077223 */ /* 0x000fe20000000007 */
[----:B------:R-:W-:Y:S01]  /*3770*/  IMAD R33, R33, UR7, R26 ;  /* 0x0000000721217c24 */ /* 0x000fe2000f8e021a */
[----:B------:R-:W-:-:S03]  /*3780*/  IADD3 R26, P4, R30, UR10, RZ ;  /* 0x0000000a1e1a7c10 */ /* 0x000fc6000ff9e0ff */
[----:B------:R-:W-:Y:S02]  /*3790*/  F2FP.SATFINITE.E5M2.F32.PACK_AB_MERGE_C R35, RZ, R7, RZ ;  /* 0x00000007ff23723e */ /* 0x000fe400048060ff */
[----:B------:R-:W-:Y:S02]  /*37a0*/  IADD3.X R27, R31, UR11, R33, P4, !PT ;  /* 0x0000000b1f1b7c10 */ /* 0x000fe4000a7fe421 */
[----:B------:R-:W-:Y:S01]  /*37b0*/  PRMT R7, RZ, 0x7610, R7 ;  /* 0x00007610ff077816 */ /* 0x000fe20000000007 */
[----:B------:R1:W-:Y:S01]  /*37c0*/  @!P3 STG.E.U8 desc[UR18][R12.64+0x1], R35 ;  /* 0x000001230c00b986 */ /* 0x0003e2000c101112 */
[----:B------:R-:W-:Y:S05]  /*37d0*/  @P5 BRA `(.L_x_45) ;  /* 0x0000000000045947 */ /* 0x000fea0003800000 */
[----:B------:R3:W5:Y:S02]  /*37e0*/  LDG.E.U8 R7, desc[UR18][R26.64] ;  /* 0x000000121a077981 */ /* 0x000764000c1e1100 */
.L_x_45:
[----:B------:R-:W-:Y:S05]  /*37f0*/  BSYNC B1 ;  /* 0x0000000000017941 */ /* 0x000fea0003800000 */
.L_x_44:
[----:B-----5:R-:W-:Y:S01]  /*3800*/  LOP3.LUT R7, R7, 0xff, RZ, 0xc0, !PT ;  /* 0x000000ff07077812 */ /* 0x020fe200078ec0ff */
[----:B------:R-:W-:Y:S01]  /*3810*/  BSSY B1, `(.L_x_46) ;  /* 0x000000b000017945 */ /* 0x000fe20003800000 */
[----:B------:R-:W-:Y:S02]  /*3820*/  ISETP.LT.OR P3, PT, R29, 0x2, !P1 ;  /* 0x000000021d00780c */ /* 0x000fe40004f61670 */
[----:B------:R-:W-:-:S05]  /*3830*/  F2FP.F16.E5M2.UNPACK_B R7, R7 ;  /* 0x00000007ff07723e */ /* 0x000fca00020004ff */
[----:B------:R-:W-:Y:S01]  /*3840*/  HADD2.F32 R30, -RZ, R7.H0_H0 ;  /* 0x20000007ff1e7230 */ /* 0x000fe20000004100 */
[----:B------:R-:W-:-:S04]  /*3850*/  PRMT R7, RZ, 0x7610, R7 ;  /* 0x00007610ff077816 */ /* 0x000fc80000000007 */
[----:B------:R-:W-:-:S04]  /*3860*/  FMUL R30, R30, R9 ;  /* 0x000000091e1e7220 */ /* 0x000fc80000400000 */
[----:B------:R-:W-:-:S05]  /*3870*/  FFMA R30, R141, R8, R30 ;  /* 0x000000088d1e7223 */ /* 0x000fca000000001e */
[----:B------:R-:W-:-:S05]  /*3880*/  F2FP.SATFINITE.E5M2.F32.PACK_AB_MERGE_C R31, RZ, R30, RZ ;  /* 0x0000001eff1f723e */ /* 0x000fca00048060ff */
[----:B------:R4:W-:Y:S01]  /*3890*/  @!P5 STG.E.U8 desc[UR18][R10.64], R31 ;  /* 0x0000001f0a00d986 */ /* 0x0009e2000c101112 */
[----:B------:R-:W-:Y:S05]  /*38a0*/  @P3 BRA `(.L_x_47) ;  /* 0x0000000000043947 */ /* 0x000fea0003800000 */
[----:B------:R0:W5:Y:S02]  /*38b0*/  LDG.E.U8 R7, desc[UR18][R26.64+0x1] ;  /* 0x000001121a077981 */ /* 0x000164000c1e1100 */
.L_x_47:
[----:B------:R-:W-:Y:S05]  /*38c0*/  BSYNC B1 ;  /* 0x0000000000017941 */ /* 0x000fea0003800000 */
.L_x_46:
[----:B-----5:R-:W-:Y:S01]  /*38d0*/  LOP3.LUT R7, R7, 0xff, RZ, 0xc0, !PT ;  /* 0x000000ff07077812 */ /* 0x020fe200078ec0ff */
[----:B------:R-:W-:Y:S01]  /*38e0*/  BSSY B1, `(.L_x_48) ;  /* 0x000000b000017945 */ /* 0x000fe20003800000 */
[----:B------:R-:W-:Y:S02]  /*38f0*/  ISETP.LT.OR P4, PT, R29, 0x9, !P0 ;  /* 0x000000091d00780c */ /* 0x000fe40004781670 */
[----:B------:R-:W-:-:S05]  /*3900*/  F2FP.F16.E5M2.UNPACK_B R7, R7 ;  /* 0x00000007ff07723e */ /* 0x000fca00020004ff */
[----:B------:R-:W-:-:S05]  /*3910*/  HADD2.F32 R30, -RZ, R7.H0_H0 ;  /* 0x20000007ff1e7230 */ /* 0x000fca0000004100 */
[----:B------:R-:W-:-:S04]  /*3920*/  FMUL R7, R30, R9 ;  /* 0x000000091e077220 */ /* 0x000fc80000400000 */
[----:B------:R-:W-:-:S05]  /*3930*/  FFMA R7, R136, R8, R7 ;  /* 0x0000000888077223 */ /* 0x000fca0000000007 */
[----:B----4-:R-:W-:Y:S02]  /*3940*/  F2FP.SATFINITE.E5M2.F32.PACK_AB_MERGE_C R31, RZ, R7, RZ ;  /* 0x00000007ff1f723e */ /* 0x010fe400048060ff */
[----:B------:R-:W-:-:S03]  /*3950*/  PRMT R7, RZ, 0x7610, R7 ;  /* 0x00007610ff077816 */ /* 0x000fc60000000007 */
[----:B------:R4:W-:Y:S01]  /*3960*/  @!P3 STG.E.U8 desc[UR18][R10.64+0x1], R31 ;  /* 0x0000011f0a00b986 */ /* 0x0009e2000c101112 */
[----:B------:R-:W-:Y:S05]  /*3970*/  @P4 BRA `(.L_x_49) ;  /* 0x0000000000044947 */ /* 0x000fea0003800000 */
[----:B------:R0:W5:Y:S02]  /*3980*/  LDG.E.U8 R7, desc[UR18][R24.64+0x8] ;  /* 0x0000081218077981 */ /* 0x000164000c1e1100 */
.L_x_49:
[----:B------:R-:W-:Y:S05]  /*3990*/  BSYNC B1 ;  /* 0x0000000000017941 */ /* 0x000fea0003800000 */
.L_x_48:
        /* <DEDUP_REMOVED lines=8> */
[----:B----4-:R-:W-:-:S05]  /*3a20*/  F2FP.SATFINITE.E5M2.F32.PACK_AB_MERGE_C R31, RZ, R30, RZ ;  /* 0x0000001eff1f723e */ /* 0x010fca00048060ff */
[----:B------:R4:W-:Y:S01]  /*3a30*/  @!P4 STG.E.U8 desc[UR18][R12.64+0x8], R31 ;  /* 0x0000081f0c00c986 */ /* 0x0009e2000c101112 */
[----:B------:R-:W-:Y:S05]  /*3a40*/  @P3 BRA `(.L_x_51) ;  /* 0x0000000000043947 */ /* 0x000fea0003800000 */
[----:B------:R0:W5:Y:S02]  /*3a50*/  LDG.E.U8 R7, desc[UR18][R24.64+0x9] ;  /* 0x0000091218077981 */ /* 0x000164000c1e1100 */
.L_x_51:
[----:B------:R-:W-:Y:S05]  /*3a60*/  BSYNC B1 ;  /* 0x0000000000017941 */ /* 0x000fea0003800000 */
.L_x_50:
        /* <DEDUP_REMOVED lines=12> */
.L_x_53:
[----:B------:R-:W-:Y:S05]  /*3b30*/  BSYNC B1 ;  /* 0x0000000000017941 */ /* 0x000fea0003800000 */
.L_x_52:
        /* <DEDUP_REMOVED lines=12> */
.L_x_55:
[----:B------:R-:W-:Y:S05]  /*3c00*/  BSYNC B1 ;  /* 0x0000000000017941 */ /* 0x000fea0003800000 */
.L_x_54:
        /* <DEDUP_REMOVED lines=12> */
.L_x_57:
[----:B------:R-:W-:Y:S05]  /*3cd0*/  BSYNC B1 ;  /* 0x0000000000017941 */ /* 0x000fea0003800000 */
.L_x_56:
        /* <DEDUP_REMOVED lines=12> */
.L_x_59:
[----:B------:R-:W-:Y:S05]  /*3da0*/  BSYNC B1 ;  /* 0x0000000000017941 */ /* 0x000fea0003800000 */
.L_x_58:
        /* <DEDUP_REMOVED lines=12> */
.L_x_61:
[----:B------:R-:W-:Y:S05]  /*3e70*/  BSYNC B1 ;  /* 0x0000000000017941 */ /* 0x000fea0003800000 */
.L_x_60:
        /* <DEDUP_REMOVED lines=12> */
.L_x_63:
[----:B------:R-:W-:Y:S05]  /*3f40*/  BSYNC B1 ;  /* 0x0000000000017941 */ /* 0x000fea0003800000 */
.L_x_62:
        /* <DEDUP_REMOVED lines=12> */
.L_x_65:
[----:B------:R-:W-:Y:S05]  /*4010*/  BSYNC B1 ;  /* 0x0000000000017941 */ /* 0x000fea0003800000 */
.L_x_64:
        /* <DEDUP_REMOVED lines=12> */
.L_x_67:
[----:B------:R-:W-:Y:S05]  /*40e0*/  BSYNC B1 ;  /* 0x0000000000017941 */ /* 0x000fea0003800000 */
.L_x_66:
        /* <DEDUP_REMOVED lines=12> */
.L_x_69:
[----:B------:R-:W-:Y:S05]  /*41b0*/  BSYNC B1 ;  /* 0x0000000000017941 */ /* 0x000fea0003800000 */
.L_x_68:
        /* <DEDUP_REMOVED lines=12> */
.L_x_71:
[----:B------:R-:W-:Y:S05]  /*4280*/  BSYNC B1 ;  /* 0x0000000000017941 */ /* 0x000fea0003800000 */
.L_x_70:
        /* <DEDUP_REMOVED lines=12> */
.L_x_73:
[----:B------:R-:W-:Y:S05]  /*4350*/  BSYNC B1 ;  /* 0x0000000000017941 */ /* 0x000fea0003800000 */
.L_x_72:
        /* <DEDUP_REMOVED lines=12> */
.L_x_75:
[----:B------:R-:W-:Y:S05]  /*4420*/  BSYNC B1 ;  /* 0x0000000000017941 */ /* 0x000fea0003800000 */
.L_x_74:
        /* <DEDUP_REMOVED lines=12> */
.L_x_77:
[----:B------:R-:W-:Y:S05]  /*44f0*/  BSYNC B1 ;  /* 0x0000000000017941 */ /* 0x000fea0003800000 */
.L_x_76:
        /* <DEDUP_REMOVED lines=12> */
.L_x_79:
[----:B------:R-:W-:Y:S05]  /*45c0*/  BSYNC B1 ;  /* 0x0000000000017941 */ /* 0x000fea0003800000 */
.L_x_78:
        /* <DEDUP_REMOVED lines=12> */
.L_x_81:
[----:B------:R-:W-:Y:S05]  /*4690*/  BSYNC B1 ;  /* 0x0000000000017941 */ /* 0x000fea0003800000 */
.L_x_80:
        /* <DEDUP_REMOVED lines=12> */
.L_x_83:
[----:B------:R-:W-:Y:S05]  /*4760*/  BSYNC B1 ;  /* 0x0000000000017941 */ /* 0x000fea0003800000 */
.L_x_82:
        /* <DEDUP_REMOVED lines=12> */
.L_x_85:
[----:B------:R-:W-:Y:S05]  /*4830*/  BSYNC B1 ;  /* 0x0000000000017941 */ /* 0x000fea0003800000 */
.L_x_84:
        /* <DEDUP_REMOVED lines=12> */
.L_x_87:
[----:B------:R-:W-:Y:S05]  /*4900*/  BSYNC B1 ;  /* 0x0000000000017941 */ /* 0x000fea0003800000 */
.L_x_86:
        /* <DEDUP_REMOVED lines=12> */
.L_x_89:
[----:B------:R-:W-:Y:S05]  /*49d0*/  BSYNC B1 ;  /* 0x0000000000017941 */ /* 0x000fea0003800000 */
.L_x_88:
        /* <DEDUP_REMOVED lines=12> */
.L_x_91:
[----:B------:R-:W-:Y:S05]  /*4aa0*/  BSYNC B1 ;  /* 0x0000000000017941 */ /* 0x000fea0003800000 */
.L_x_90:
        /* <DEDUP_REMOVED lines=12> */
.L_x_93:
[----:B------:R-:W-:Y:S05]  /*4b70*/  BSYNC B1 ;  /* 0x0000000000017941 */ /* 0x000fea0003800000 */
.L_x_92:
        /* <DEDUP_REMOVED lines=12> */
.L_x_95:
[----:B------:R-:W-:Y:S05]  /*4c40*/  BSYNC B1 ;  /* 0x0000000000017941 */ /* 0x000fea0003800000 */
.L_x_94:
        /* <DEDUP_REMOVED lines=12> */
.L_x_97:
[----:B------:R-:W-:Y:S05]  /*4d10*/  BSYNC B1 ;  /* 0x0000000000017941 */ /* 0x000fea0003800000 */
.L_x_96:
        /* <DEDUP_REMOVED lines=12> */
.L_x_99:
[----:B------:R-:W-:Y:S05]  /*4de0*/  BSYNC B1 ;  /* 0x0000000000017941 */ /* 0x000fea0003800000 */
.L_x_98:
        /* <DEDUP_REMOVED lines=12> */
.L_x_101:
[----:B------:R-:W-:Y:S05]  /*4eb0*/  BSYNC B1 ;  /* 0x0000000000017941 */ /* 0x000fea0003800000 */
.L_x_100:
        /* <DEDUP_REMOVED lines=12> */
.L_x_103:
[----:B------:R-:W-:Y:S05]  /*4f80*/  BSYNC B1 ;  /* 0x0000000000017941 */ /* 0x000fea0003800000 */
.L_x_102:
        /* <DEDUP_REMOVED lines=12> */
.L_x_105:
[----:B------:R-:W-:Y:S05]  /*5050*/  BSYNC B1 ;  /* 0x0000000000017941 */ /* 0x000fea0003800000 */
.L_x_104:
        /* <DEDUP_REMOVED lines=12> */
.L_x_107:
[----:B------:R-:W-:Y:S05]  /*5120*/  BSYNC B1 ;  /* 0x0000000000017941 */ /* 0x000fea0003800000 */
.L_x_106:
        /* <DEDUP_REMOVED lines=12> */
.L_x_109:
[----:B------:R-:W-:Y:S05]  /*51f0*/  BSYNC B1 ;  /* 0x0000000000017941 */ /* 0x000fea0003800000 */
.L_x_108:
        /* <DEDUP_REMOVED lines=12> */
.L_x_111:
[----:B------:R-:W-:Y:S05]  /*52c0*/  BSYNC B1 ;  /* 0x0000000000017941 */ /* 0x000fea0003800000 */
.L_x_110:
        /* <DEDUP_REMOVED lines=12> */
.L_x_113:
[----:B------:R-:W-:Y:S05]  /*5390*/  BSYNC B1 ;  /* 0x0000000000017941 */ /* 0x000fea0003800000 */
.L_x_112:
        /* <DEDUP_REMOVED lines=12> */
.L_x_115:
[----:B------:R-:W-:Y:S05]  /*5460*/  BSYNC B1 ;  /* 0x0000000000017941 */ /* 0x000fea0003800000 */
.L_x_114:
        /* <DEDUP_REMOVED lines=12> */
.L_x_117:
[----:B------:R-:W-:Y:S05]  /*5530*/  BSYNC B1 ;  /* 0x0000000000017941 */ /* 0x000fea0003800000 */
.L_x_116:
        /* <DEDUP_REMOVED lines=12> */
.L_x_119:
[----:B------:R-:W-:Y:S05]  /*5600*/  BSYNC B1 ;  /* 0x0000000000017941 */ /* 0x000fea0003800000 */
.L_x_118:
        /* <DEDUP_REMOVED lines=12> */
.L_x_121:
[----:B------:R-:W-:Y:S05]  /*56d0*/  BSYNC B1 ;  /* 0x0000000000017941 */ /* 0x000fea0003800000 */
.L_x_120:
        /* <DEDUP_REMOVED lines=12> */
.L_x_123:
[----:B------:R-:W-:Y:S05]  /*57a0*/  BSYNC B1 ;  /* 0x0000000000017941 */ /* 0x000fea0003800000 */
.L_x_122:
        /* <DEDUP_REMOVED lines=12> */
.L_x_125:
[----:B------:R-:W-:Y:S05]  /*5870*/  BSYNC B1 ;  /* 0x0000000000017941 */ /* 0x000fea0003800000 */
.L_x_124:
        /* <DEDUP_REMOVED lines=12> */
.L_x_127:
[----:B------:R-:W-:Y:S05]  /*5940*/  BSYNC B1 ;  /* 0x0000000000017941 */ /* 0x000fea0003800000 */
.L_x_126:
        /* <DEDUP_REMOVED lines=12> */
.L_x_129:
[----:B------:R-:W-:Y:S05]  /*5a10*/  BSYNC B1 ;  /* 0x0000000000017941 */ /* 0x000fea0003800000 */
.L_x_128:
        /* <DEDUP_REMOVED lines=12> */
.L_x_131:
[----:B------:R-:W-:Y:S05]  /*5ae0*/  BSYNC B1 ;  /* 0x0000000000017941 */ /* 0x000fea0003800000 */
.L_x_130:
        /* <DEDUP_REMOVED lines=12> */
.L_x_133:
[----:B------:R-:W-:Y:S05]  /*5bb0*/  BSYNC B1 ;  /* 0x0000000000017941 */ /* 0x000fea0003800000 */
.L_x_132:
        /* <DEDUP_REMOVED lines=12> */
.L_x_135:
[----:B------:R-:W-:Y:S05]  /*5c80*/  BSYNC B1 ;  /* 0x0000000000017941 */ /* 0x000fea0003800000 */
.L_x_134:
        /* <DEDUP_REMOVED lines=12> */
.L_x_137:
[----:B------:R-:W-:Y:S05]  /*5d50*/  BSYNC B1 ;  /* 0x0000000000017941 */ /* 0x000fea0003800000 */
.L_x_136:
        /* <DEDUP_REMOVED lines=12> */
.L_x_139:
[----:B------:R-:W-:Y:S05]  /*5e20*/  BSYNC B1 ;  /* 0x0000000000017941 */ /* 0x000fea0003800000 */
.L_x_138:
        /* <DEDUP_REMOVED lines=12> */
.L_x_141:
[----:B------:R-:W-:Y:S05]  /*5ef0*/  BSYNC B1 ;  /* 0x0000000000017941 */ /* 0x000fea0003800000 */
.L_x_140:
        /* <DEDUP_REMOVED lines=12> */
.L_x_143:
[----:B------:R-:W-:Y:S05]  /*5fc0*/  BSYNC B1 ;  /* 0x0000000000017941 */ /* 0x000fea0003800000 */
.L_x_142:
        /* <DEDUP_REMOVED lines=12> */
.L_x_145:
[----:B------:R-:W-:Y:S05]  /*6090*/  BSYNC B1 ;  /* 0x0000000000017941 */ /* 0x000fea0003800000 */
.L_x_144:
        /* <DEDUP_REMOVED lines=12> */
.L_x_147:
[----:B------:R-:W-:Y:S05]  /*6160*/  BSYNC B1 ;  /* 0x0000000000017941 */ /* 0x000fea0003800000 */
.L_x_146:
        /* <DEDUP_REMOVED lines=12> */
.L_x_149:
[----:B------:R-:W-:Y:S05]  /*6230*/  BSYNC B1 ;  /* 0x0000000000017941 */ /* 0x000fea0003800000 */
.L_x_148:
        /* <DEDUP_REMOVED lines=12> */
.L_x_151:
[----:B------:R-:W-:Y:S05]  /*6300*/  BSYNC B1 ;  /* 0x0000000000017941 */ /* 0x000fea0003800000 */
.L_x_150:
        /* <DEDUP_REMOVED lines=12> */
.L_x_153:
[----:B------:R-:W-:Y:S05]  /*63d0*/  BSYNC B1 ;  /* 0x0000000000017941 */ /* 0x000fea0003800000 */
.L_x_152:
        /* <DEDUP_REMOVED lines=12> */
.L_x_155:
[----:B------:R-:W-:Y:S05]  /*64a0*/  BSYNC B1 ;  /* 0x0000000000017941 */ /* 0x000fea0003800000 */
.L_x_154:
        /* <DEDUP_REMOVED lines=12> */
.L_x_157:
[----:B------:R-:W-:Y:S05]  /*6570*/  BSYNC B1 ;  /* 0x0000000000017941 */ /* 0x000fea0003800000 */
.L_x_156:
        /* <DEDUP_REMOVED lines=8> */
[----:B0-----:R-:W-:-:S05]  /*6600*/  F2FP.SATFINITE.E5M2.F32.PACK_AB_MERGE_C R19, RZ, R20, RZ ;  /* 0x00000014ff13723e */ /* 0x001fca00048060ff */
[----:B------:R0:W-:Y:S01]  /*6610*/  @!P4 STG.E.U8 desc[UR18][R10.64+0x70], R19 ;  /* 0x000070130a00c986 */ /* 0x0001e2000c101112 */
[----:B------:R-:W-:Y:S05]  /*6620*/  @P3 BRA `(.L_x_159) ;  /* 0x0000000000043947 */ /* 0x000fea0003800000 */
[----:B------:R0:W5:Y:S02]  /*6630*/  LDG.E.U8 R7, desc[UR18][R26.64+0x71] ;  /* 0x000071121a077981 */ /* 0x000164000c1e1100 */
.L_x_159:
[----:B------:R-:W-:Y:S05]  /*6640*/  BSYNC B1 ;  /* 0x0000000000017941 */ /* 0x000fea0003800000 */
.L_x_158:
[----:B-----5:R-:W-:Y:S01]  /*6650*/  LOP3.LUT R7, R7, 0xff, RZ, 0xc0, !PT ;  /* 0x000000ff07077812 */ /* 0x020fe200078ec0ff */
[----:B------:R-:W-:Y:S01]  /*6660*/  BSSY B1, `(.L_x_160) ;  /* 0x000000b000017945 */ /* 0x000fe20003800000 */
[----:B------:R-:W-:Y:S02]  /*6670*/  ISETP.LT.OR P4, PT, R29, 0x79, !P0 ;  /* 0x000000791d00780c */ /* 0x000fe40004781670 */
[----:B------:R-:W-:-:S05]  /*6680*/  F2FP.F16.E5M2.UNPACK_B R7, R7 ;  /* 0x00000007ff07723e */ /* 0x000fca00020004ff */
[----:B------:R-:W-:-:S05]  /*6690*/  HADD2.F32 R20, -RZ, R7.H0_H0 ;  /* 0x20000007ff147230 */ /* 0x000fca0000004100 */
[----:B------:R-:W-:-:S04]  /*66a0*/  FMUL R7, R20, R9 ;  /* 0x0000000914077220 */ /* 0x000fc80000400000 */
[----:B------:R-:W-:-:S05]  /*66b0*/  FFMA R7, R18, R8, R7 ;  /* 0x0000000812077223 */ /* 0x000fca0000000007 */
[----:B0-----:R-:W-:Y:S02]  /*66c0*/  F2FP.SATFINITE.E5M2.F32.PACK_AB_MERGE_C R19, RZ, R7, RZ ;  /* 0x00000007ff13723e */ /* 0x001fe400048060ff */
[----:B------:R-:W-:-:S03]  /*66d0*/  PRMT R7, RZ, 0x7610, R7 ;  /* 0x00007610ff077816 */ /* 0x000fc60000000007 */
[----:B------:R0:W-:Y:S01]  /*66e0*/  @!P3 STG.E.U8 desc[UR18][R10.64+0x71], R19 ;  /* 0x000071130a00b986 */ /* 0x0001e2000c101112 */
[----:B------:R-:W-:Y:S05]  /*66f0*/  @P4 BRA `(.L_x_161) ;  /* 0x0000000000044947 */ /* 0x000fea0003800000 */
[----:B------:R0:W5:Y:S02]  /*6700*/  LDG.E.U8 R7, desc[UR18][R24.64+0x78] ;  /* 0x0000781218077981 */ /* 0x000164000c1e1100 */
.L_x_161:
[----:B------:R-:W-:Y:S05]  /*6710*/  BSYNC B1 ;  /* 0x0000000000017941 */ /* 0x000fea0003800000 */
.L_x_160:
        /* <DEDUP_REMOVED lines=12> */
.L_x_163:
[----:B------:R-:W-:Y:S05]  /*67e0*/  BSYNC B1 ;  /* 0x0000000000017941 */ /* 0x000fea0003800000 */
.L_x_162:
        /* <DEDUP_REMOVED lines=12> */
.L_x_165:
[----:B------:R-:W-:Y:S05]  /*68b0*/  BSYNC B1 ;  /* 0x0000000000017941 */ /* 0x000fea0003800000 */
.L_x_164:
[----:B-----5:R-:W-:Y:S01]  /*68c0*/  LOP3.LUT R7, R7, 0xff, RZ, 0xc0, !PT ;  /* 0x000000ff07077812 */ /* 0x020fe200078ec0ff */
[----:B------:R-:W-:Y:S01]  /*68d0*/  BSSY B1, `(.L_x_166) ;  /* 0x000000b000017945 */ /* 0x000fe20003800000 */
[----:B------:R-:W-:Y:S02]  /*68e0*/  ISETP.LT.OR P1, PT, R29, 0x7a, !P1 ;  /* 0x0000007a1d00780c */ /* 0x000fe40004f21670 */
[----:B------:R-:W-:-:S05]  /*68f0*/  F2FP.F16.E5M2.UNPACK_B R7, R7 ;  /* 0x00000007ff07723e */ /* 0x000fca00020004ff */
[----:B01----:R-:W-:Y:S01]  /*6900*/  HADD2.F32 R12, -RZ, R7.H0_H0 ;  /* 0x20000007ff0c7230 */ /* 0x003fe20000004100 */
[----:B------:R-:W-:-:S04]  /*6910*/  PRMT R7, RZ, 0x7610, R7 ;  /* 0x00007610ff077816 */ /* 0x000fc80000000007 */
[----:B------:R-:W-:-:S04]  /*6920*/  FMUL R12, R12, R9 ;  /* 0x000000090c0c7220 */ /* 0x000fc80000400000 */
[----:B------:R-:W-:-:S05]  /*6930*/  FFMA R12, R17, R8, R12 ;  /* 0x00000008110c7223 */ /* 0x000fca000000000c */
[----:B------:R-:W-:-:S05]  /*6940*/  F2FP.SATFINITE.E5M2.F32.PACK_AB_MERGE_C R13, RZ, R12, RZ ;  /* 0x0000000cff0d723e */ /* 0x000fca00048060ff */
[----:B------:R0:W-:Y:S01]  /*6950*/  @!P3 STG.E.U8 desc[UR18][R10.64+0x78], R13 ;  /* 0x0000780d0a00b986 */ /* 0x0001e2000c101112 */
[----:B------:R-:W-:Y:S05]  /*6960*/  @P1 BRA `(.L_x_167) ;  /* 0x0000000000041947 */ /* 0x000fea0003800000 */
[----:B------:R1:W5:Y:S02]  /*6970*/  LDG.E.U8 R7, desc[UR18][R26.64+0x79] ;  /* 0x000079121a077981 */ /* 0x000364000c1e1100 */
.L_x_167:
[----:B------:R-:W-:Y:S05]  /*6980*/  BSYNC B1 ;  /* 0x0000000000017941 */ /* 0x000fea0003800000 */
.L_x_166:
[----:B------:R-:W-:Y:S05]  /*6990*/  @P1 BRA `(.L_x_168) ;  /* 0x0000001000281947 */ /* 0x000fea0003800000 */
[----:B-----5:R-:W-:-:S04]  /*69a0*/  LOP3.LUT R7, R7, 0xff, RZ, 0xc0, !PT ;  /* 0x000000ff07077812 */ /* 0x020fc800078ec0ff */
[----:B------:R-:W-:-:S05]  /*69b0*/  F2FP.F16.E5M2.UNPACK_B R7, R7 ;  /* 0x00000007ff07723e */ /* 0x000fca00020004ff */
[----:B------:R-:W-:-:S05]  /*69c0*/  HADD2.F32 R12, -RZ, R7.H0_H0 ;  /* 0x20000007ff0c7230 */ /* 0x000fca0000004100 */
[----:B------:R-:W-:-:S04]  /*69d0*/  FMUL R7, R12, R9 ;  /* 0x000000090c077220 */ /* 0x000fc80000400000 */
[----:B------:R-:W-:-:S05]  /*69e0*/  FFMA R7, R16, R8, R7 ;  /* 0x0000000810077223 */ /* 0x000fca0000000007 */
[----:B------:R-:W-:-:S05]  /*69f0*/  F2FP.SATFINITE.E5M2.F32.PACK_AB_MERGE_C R7, RZ, R7, RZ ;  /* 0x00000007ff07723e */ /* 0x000fca00048060ff */
[----:B------:R0:W-:Y:S01]  /*6a00*/  STG.E.U8 desc[UR18][R10.64+0x79], R7 ;  /* 0x000079070a007986 */ /* 0x0001e2000c101112 */
[----:B------:R-:W-:Y:S05]  /*6a10*/  BRA `(.L_x_168) ;  /* 0x0000001000087947 */ /* 0x000fea0003800000 */
.L_x_39:
[----:B------:R-:W-:Y:S01]  /*6a20*/  ISETP.GE.AND P1, PT, R36, 0x1, PT ;  /* 0x000000012400780c */ /* 0x000fe20003f26270 */
[-C--:B--2---:R-:W-:Y:S01]  /*6a30*/  FMUL R143, R143, R8.reuse ;  /* 0x000000088f8f7220 */ /* 0x084fe20000400000 */
[-C--:B------:R-:W-:Y:S01]  /*6a40*/  FMUL R138, R138, R8.reuse ;  /* 0x000000088a8a7220 */ /* 0x080fe20000400000 */
[----:B------:R-:W-:Y:S01]  /*6a50*/  ISETP.GE.AND P0, PT, R36, 0x9, PT ;  /* 0x000000092400780c */ /* 0x000fe20003f06270 */
[-C--:B------:R-:W-:Y:S01]  /*6a60*/  FMUL R141, R141, R8.reuse ;  /* 0x000000088d8d7220 */ /* 0x080fe20000400000 */
[C---:B------:R-:W-:Y:S01]  /*6a70*/  ISETP.LT.OR P4, PT, R29.reuse, 0x1, !P1 ;  /* 0x000000011d00780c */ /* 0x040fe20004f81670 */
[-C--:B------:R-:W-:Y:S01]  /*6a80*/  FMUL R136, R136, R8.reuse ;  /* 0x0000000888887220 */ /* 0x080fe20000400000 */
[----:B------:R-:W-:Y:S01]  /*6a90*/  ISETP.LT.OR P5, PT, R29, 0x2, !P1 ;  /* 0x000000021d00780c */ /* 0x000fe20004fa1670 */
[-C--:B------:R-:W-:Y:S01]  /*6aa0*/  FMUL R139, R139, R8.reuse ;  /* 0x000000088b8b7220 */ /* 0x080fe20000400000 */
[----:B------:R-:W-:Y:S01]  /*6ab0*/  F2FP.SATFINITE.E5M2.F32.PACK_AB_MERGE_C R143, RZ, R143, RZ ;  /* 0x0000008fff8f723e */ /* 0x000fe200048060ff */
[----:B------:R-:W-:Y:S01]  /*6ac0*/  FMUL R134, R134, R8 ;  /* 0x0000000886867220 */ /* 0x000fe20000400000 */
[----:B------:R-:W-:Y:S01]  /*6ad0*/  F2FP.SATFINITE.E5M2.F32.PACK_AB_MERGE_C R7, RZ, R138, RZ ;  /* 0x0000008aff07723e */ /* 0x000fe200048060ff */
[-C--:B------:R-:W-:Y:S01]  /*6ae0*/  FMUL R137, R137, R8.reuse ;  /* 0x0000000889897220 */ /* 0x080fe20000400000 */
[C---:B------:R-:W-:Y:S01]  /*6af0*/  ISETP.LT.OR P3, PT, R29.reuse, 0x1, !P0 ;  /* 0x000000011d00780c */ /* 0x040fe20004761670 */
[-C--:B------:R-:W-:Y:S01]  /*6b00*/  FMUL R132, R132, R8.reuse ;  /* 0x0000000884847220 */ /* 0x080fe20000400000 */
[----:B------:R-:W-:Y:S01]  /*6b10*/  ISETP.LT.OR P6, PT, R29, 0xa, !P1 ;  /* 0x0000000a1d00780c */ /* 0x000fe20004fc1670 */
[-C--:B------:R-:W-:Y:S01]  /*6b20*/  FMUL R135, R135, R8.reuse ;  /* 0x0000000887877220 */ /* 0x080fe20000400000 */
[----:B------:R-:W-:Y:S01]  /*6b30*/  F2FP.SATFINITE.E5M2.F32.PACK_AB_MERGE_C R141, RZ, R141, RZ ;  /* 0x0000008dff8d723e */ /* 0x000fe200048060ff */
[----:B------:R-:W-:Y:S01]  /*6b40*/  @!P4 STG.E.U8 desc[UR18][R12.64], R143 ;  /* 0x0000008f0c00c986 */ /* 0x000fe2000c101112 */
[C---:B------:R-:W-:Y:S01]  /*6b50*/  ISETP.LT.OR P4, PT, R29.reuse, 0x2, !P0 ;  /* 0x000000021d00780c */ /* 0x040fe20004781670 */
[----:B------:R-:W-:Y:S01]  /*6b60*/  FMUL R130, R130, R8 ;  /* 0x0000000882827220 */ /* 0x000fe20000400000 */
[----:B------:R-:W-:Y:S01]  /*6b70*/  F2FP.SATFINITE.E5M2.F32.PACK_AB_MERGE_C R25, RZ, R136, RZ ;  /* 0x00000088ff19723e */ /* 0x000fe200048060ff */
[----:B------:R0:W-:Y:S01]  /*6b80*/  @!P5 STG.E.U8 desc[UR18][R12.64+0x1], R7 ;  /* 0x000001070c00d986 */ /* 0x0001e2000c101112 */
[----:B------:R-:W-:Y:S01]  /*6b90*/  ISETP.LT.OR P5, PT, R29, 0x9, !P1 ;  /* 0x000000091d00780c */ /* 0x000fe20004fa1670 */
[-C--:B------:R-:W-:Y:S01]  /*6ba0*/  FMUL R133, R133, R8.reuse ;  /* 0x0000000885857220 */ /* 0x080fe20000400000 */
[----:B------:R-:W-:Y:S01]  /*6bb0*/  F2FP.SATFINITE.E5M2.F32.PACK_AB_MERGE_C R139, RZ, R139, RZ ;  /* 0x0000008bff8b723e */ /* 0x000fe200048060ff */
[----:B------:R-:W-:Y:S01]  /*6bc0*/  @!P3 STG.E.U8 desc[UR18][R10.64], R141 ;  /* 0x0000008d0a00b986 */ /* 0x000fe2000c101112 */
[----:B------:R-:W-:Y:S01]  /*6bd0*/  ISETP.LT.OR P3, PT, R29, 0x9, !P0 ;  /* 0x000000091d00780c */ /* 0x000fe20004761670 */
[-C--:B------:R-:W-:Y:S01]  /*6be0*/  FMUL R128, R128, R8.reuse ;  /* 0x0000000880807220 */ /* 0x080fe20000400000 */
[----:B------:R-:W-:Y:S01]  /*6bf0*/  F2FP.SATFINITE.E5M2.F32.PACK_AB_MERGE_C R137, RZ, R137, RZ ;  /* 0x00000089ff89723e */ /* 0x000fe200048060ff */
[-C--:B------:R-:W-:Y:S01]  /*6c00*/  FMUL R131, R131, R8.reuse ;  /* 0x0000000883837220 */ /* 0x080fe20000400000 */
[----:B------:R-:W-:Y:S01]  /*6c10*/  F2FP.SATFINITE.E5M2.F32.PACK_AB_MERGE_C R135, RZ, R135, RZ ;  /* 0x00000087ff87723e */ /* 0x000fe200048060ff */
[----:B------:R1:W-:Y:S01]  /*6c20*/  @!P4 STG.E.U8 desc[UR18][R10.64+0x1], R25 ;  /* 0x000001190a00c986 */ /* 0x0003e2000c101112 */
[C---:B------:R-:W-:Y:S01]  /*6c30*/  ISETP.LT.OR P4, PT, R29.reuse, 0xa, !P0 ;  /* 0x0000000a1d00780c */ /* 0x040fe20004781670 */
[----:B------:R-:W-:Y:S01]  /*6c40*/  FMUL R126, R126, R8 ;  /* 0x000000087e7e7220 */ /* 0x000fe20000400000 */
[----:B0-----:R-:W-:Y:S01]  /*6c50*/  F2FP.SATFINITE.E5M2.F32.PACK_AB_MERGE_C R7, RZ, R134, RZ ;  /* 0x00000086ff07723e */ /* 0x001fe200048060ff */
[----:B------:R-:W-:Y:S01]  /*6c60*/  @!P5 STG.E.U8 desc[UR18][R12.64+0x8], R139 ;  /* 0x0000088b0c00d986 */ /* 0x000fe2000c101112 */
[----:B------:R-:W-:Y:S01]  /*6c70*/  ISETP.LT.OR P5, PT, R29, 0x11, !P1 ;  /* 0x000000111d00780c */ /* 0x000fe20004fa1670 */
[-C--:B------:R-:W-:Y:S01]  /*6c80*/  FMUL R129, R129, R8.reuse ;  /* 0x0000000881817220 */ /* 0x080fe20000400000 */
[----:B------:R-:W-:Y:S01]  /*6c90*/  F2FP.SATFINITE.E5M2.F32.PACK_AB_MERGE_C R133, RZ, R133, RZ ;  /* 0x00000085ff85723e */ /* 0x000fe200048060ff */
[----:B------:R0:W-:Y:S01]  /*6ca0*/  @!P6 STG.E.U8 desc[UR18][R12.64+0x9], R7 ;  /* 0x000009070c00e986 */ /* 0x0001e2000c101112 */
[----:B------:R-:W-:Y:S01]  /*6cb0*/  ISETP.LT.OR P6, PT, R29, 0x12, !P1 ;  /* 0x000000121d00780c */ /* 0x000fe20004fc1670 */
[----:B------:R-:W-:Y:S01]  /*6cc0*/  FMUL R124, R124, R8 ;  /* 0x000000087c7c7220 */ /* 0x000fe20000400000 */
[----:B------:R-:W-:Y:S01]  /*6cd0*/  F2FP.SATFINITE.E5M2.F32.PACK_AB_MERGE_C R131, RZ, R131, RZ ;  /* 0x00000083ff83723e */ /* 0x000fe200048060ff */
[----:B------:R-:W-:Y:S01]  /*6ce0*/  @!P3 STG.E.U8 desc[UR18][R10.64+0x8], R137 ;  /* 0x000008890a00b986 */ /* 0x000fe2000c101112 */
[----:B-1----:R-:W-:Y:S01]  /*6cf0*/  F2FP.SATFINITE.E5M2.F32.PACK_AB_MERGE_C R25, RZ, R132, RZ ;  /* 0x00000084ff19723e */ /* 0x002fe200048060ff */
[-C--:B------:R-:W-:Y:S01]  /*6d00*/  FMUL R127, R127, R8.reuse ;  /* 0x000000087f7f7220 */ /* 0x080fe20000400000 */
[C---:B------:R-:W-:Y:S01]  /*6d10*/  ISETP.LT.OR P3, PT, R29.reuse, 0x11, !P0 ;  /* 0x000000111d00780c */ /* 0x040fe20004761670 */
[-C--:B------:R-:W-:Y:S01]  /*6d20*/  FMUL R122, R122, R8.reuse ;  /* 0x000000087a7a7220 */ /* 0x080fe20000400000 */
[----:B------:R-:W-:Y:S01]  /*6d30*/  F2FP.SATFINITE.E5M2.F32.PACK_AB_MERGE_C R129, RZ, R129, RZ ;  /* 0x00000081ff81723e */ /* 0x000fe200048060ff */
[----:B------:R1:W-:Y:S01]  /*6d40*/  @!P4 STG.E.U8 desc[UR18][R10.64+0x9], R25 ;  /* 0x000009190a00c986 */ /* 0x0003e2000c101112 */
[----:B------:R-:W-:Y:S01]  /*6d50*/  ISETP.LT.OR P4, PT, R29, 0x12, !P0 ;  /* 0x000000121d00780c */ /* 0x000fe20004781670 */
[----:B------:R-:W-:Y:S01]  /*6d60*/  FMUL R125, R125, R8 ;  /* 0x000000087d7d7220 */ /* 0x000fe20000400000 */
[----:B0-----:R-:W-:Y:S01]  /*6d70*/  F2FP.SATFINITE.E5M2.F32.PACK_AB_MERGE_C R7, RZ, R130, RZ ;  /* 0x00000082ff07723e */ /* 0x001fe200048060ff */
[----:B------:R-:W-:Y:S01]  /*6d80*/  @!P5 STG.E.U8 desc[UR18][R12.64+0x10], R135 ;  /* 0x000010870c00d986 */ /* 0x000fe2000c101112 */
[C---:B------:R-:W-:Y:S01]  /*6d90*/  ISETP.LT.OR P5, PT, R29.reuse, 0x19, !P1 ;  /* 0x000000191d00780c */ /* 0x040fe20004fa1670 */
[-C--:B------:R-:W-:Y:S01]  /*6da0*/  FMUL R120, R120, R8.reuse ;  /* 0x0000000878787220 */ /* 0x080fe20000400000 */
[----:B------:R-:W-:Y:S01]  /*6db0*/  F2FP.SATFINITE.E5M2.F32.PACK_AB_MERGE_C R127, RZ, R127, RZ ;  /* 0x0000007fff7f723e */ /* 0x000fe200048060ff */
[----:B------:R0:W-:Y:S01]  /*6dc0*/  @!P6 STG.E.U8 desc[UR18][R12.64+0x11], R7 ;  /* 0x000011070c00e986 */ /* 0x0001e2000c101112 */
[----:B------:R-:W-:Y:S01]  /*6dd0*/  ISETP.LT.OR P6, PT, R29, 0x1a, !P1 ;  /* 0x0000001a1d00780c */ /* 0x000fe20004fc1670 */
[-C--:B------:R-:W-:Y:S01]  /*6de0*/  FMUL R123, R123, R8.reuse ;  /* 0x000000087b7b7220 */ /* 0x080fe20000400000 */
[----:B------:R-:W-:Y:S01]  /*6df0*/  FMUL R118, R118, R8 ;  /* 0x0000000876767220 */ /* 0x000fe20000400000 */
[----:B-1----:R-:W-:Y:S01]  /*6e00*/  F2FP.SATFINITE.E5M2.F32.PACK_AB_MERGE_C R25, RZ, R128, RZ ;  /* 0x00000080ff19723e */ /* 0x002fe200048060ff */
[----:B------:R-:W-:Y:S01]  /*6e10*/  @!P3 STG.E.U8 desc[UR18][R10.64+0x10], R133 ;  /* 0x000010850a00b986 */ /* 0x000fe2000c101112 */
[----:B------:R-:W-:Y:S01]  /*6e20*/  ISETP.LT.OR P3, PT, R29, 0x19, !P0 ;  /* 0x000000191d00780c */ /* 0x000fe20004761670 */
        /* <DEDUP_REMOVED lines=35> */
[----:B------:R-:W-:Y:S01]  /*7060*/  ISETP.LT.OR P3, PT, R29, 0x29, !P0 ;  /* 0x000000291d00780c */ /* 0x000fe20004761670 */
[-C--:B------:R-:W-:Y:S01]  /*7070*/  FMUL R111, R111, R8.reuse ;  /* 0x000000086f6f7220 */ /* 0x080fe20000400000 */
[-C--:B------:R-:W-:Y:S01]  /*7080*/  FMUL R106, R106, R8.reuse ;  /* 0x000000086a6a7220 */ /* 0x080fe20000400000 */
        /* <DEDUP_REMOVED lines=104> */
[----:B------:R-:W-:-:S02]  /*7710*/  ISETP.LT.OR P3, PT, R29, 0x59, !P0 ;  /* 0x000000591d00780c */ /* 0x000fc40004761670 */
[----:B------:R-:W-:Y:S01]  /*7720*/  F2FP.SATFINITE.E5M2.F32.PACK_AB_MERGE_C R21, RZ, R21, RZ ;  /* 0x00000015ff15723e */ /* 0x000fe200048060ff */
[----:B------:R1:W-:Y:S01]  /*7730*/  @!P4 STG.E.U8 desc[UR18][R10.64+0x51], R25 ;  /* 0x000051190a00c986 */ /* 0x0003e2000c101112 */
[C---:B------:R-:W-:Y:S02]  /*7740*/  ISETP.LT.OR P4, PT, R29.reuse, 0x5a, !P0 ;  /* 0x0000005a1d00780c */ /* 0x040fe40004781670 */
[----:B0-----:R-:W-:Y:S01]  /*7750*/  F2FP.SATFINITE.E5M2.F32.PACK_AB_MERGE_C R7, RZ, R94, RZ ;  /* 0x0000005eff07723e */ /* 0x001fe200048060ff */
[----:B------:R-:W-:Y:S01]  /*7760*/  @!P5 STG.E.U8 desc[UR18][R12.64+0x58], R99 ;  /* 0x000058630c00d986 */ /* 0x000fe2000c101112 */
[C---:B------:R-:W-:Y:S02]  /*7770*/  ISETP.LT.OR P5, PT, R29.reuse, 0x61, !P1 ;  /* 0x000000611d00780c */ /* 0x040fe40004fa1670 */
[----:B------:R-:W-:Y:S01]  /*7780*/  F2FP.SATFINITE.E5M2.F32.PACK_AB_MERGE_C R15, RZ, R15, RZ ;  /* 0x0000000fff0f723e */ /* 0x000fe200048060ff */
[----:B------:R0:W-:Y:S01]  /*7790*/  @!P6 STG.E.U8 desc[UR18][R12.64+0x59], R7 ;  /* 0x000059070c00e986 */ /* 0x0001e2000c101112 */
[----:B------:R-:W-:-:S02]  /*77a0*/  ISETP.LT.OR P6, PT, R29, 0x62, !P1 ;  /* 0x000000621d00780c */ /* 0x000fc40004fc1670 */
[----:B------:R-:W-:Y:S01]  /*77b0*/  F2FP.SATFINITE.E5M2.F32.PACK_AB_MERGE_C R17, RZ, R17, RZ ;  /* 0x00000011ff11723e */ /* 0x000fe200048060ff */
[----:B------:R-:W-:Y:S01]  /*77c0*/  @!P3 STG.E.U8 desc[UR18][R10.64+0x58], R97 ;  /* 0x000058610a00b986 */ /* 0x000fe2000c101112 */
[----:B-1----:R-:W-:Y:S02]  /*77d0*/  F2FP.SATFINITE.E5M2.F32.PACK_AB_MERGE_C R25, RZ, R92, RZ ;  /* 0x0000005cff19723e */ /* 0x002fe400048060ff */
[----:B------:R-:W-:-:S03]  /*77e0*/  ISETP.LT.OR P3, PT, R29, 0x61, !P0 ;  /* 0x000000611d00780c */ /* 0x000fc60004761670 */
[----:B------:R1:W-:Y:S01]  /*77f0*/  @!P4 STG.E.U8 desc[UR18][R10.64+0x59], R25 ;  /* 0x000059190a00c986 */ /* 0x0003e2000c101112 */
[C---:B------:R-:W-:Y:S02]  /*7800*/  ISETP.LT.OR P4, PT, R29.reuse, 0x62, !P0 ;  /* 0x000000621d00780c */ /* 0x040fe40004781670 */
[----:B0-----:R-:W-:Y:S01]  /*7810*/  F2FP.SATFINITE.E5M2.F32.PACK_AB_MERGE_C R7, RZ, R90, RZ ;  /* 0x0000005aff07723e */ /* 0x001fe200048060ff */
[----:B------:R-:W-:Y:S01]  /*7820*/  @!P5 STG.E.U8 desc[UR18][R12.64+0x60], R93 ;  /* 0x0000605d0c00d986 */ /* 0x000fe2000c101112 */
[----:B------:R-:W-:-:S03]  /*7830*/  ISETP.LT.OR P5, PT, R29, 0x69, !P1 ;  /* 0x000000691d00780c */ /* 0x000fc60004fa1670 */
[----:B------:R0:W-:Y:S01]  /*7840*/  @!P6 STG.E.U8 desc[UR18][R12.64+0x61], R7 ;  /* 0x000061070c00e986 */ /* 0x0001e2000c101112 */
[C---:B------:R-:W-:Y:S02]  /*7850*/  ISETP.LT.OR P6, PT, R29.reuse, 0x6a, !P1 ;  /* 0x0000006a1d00780c */ /* 0x040fe40004fc1670 */
[----:B-1----:R-:W-:Y:S01]  /*7860*/  F2FP.SATFINITE.E5M2.F32.PACK_AB_MERGE_C R25, RZ, R88, RZ ;  /* 0x00000058ff19723e */ /* 0x002fe200048060ff */
[----:B------:R-:W-:Y:S01]  /*7870*/  @!P3 STG.E.U8 desc[UR18][R10.64+0x60], R95 ;  /* 0x0000605f0a00b986 */ /* 0x000fe2000c101112 */
        /* <DEDUP_REMOVED lines=11> */
[----:B------:R-:W-:Y:S01]  /*7930*/  @!P4 STG.E.U8 desc[UR18][R10.64+0x69], R25 ;  /* 0x000069190a00c986 */ /* 0x000fe2000c101112 */
[C---:B------:R-:W-:Y:S02]  /*7940*/  ISETP.LT.OR P4, PT, R29.reuse, 0x79, !P1 ;  /* 0x000000791d00780c */ /* 0x040fe40004f81670 */
[C---:B------:R-:W-:Y:S01]  /*7950*/  ISETP.LT.OR P1, PT, R29.reuse, 0x7a, !P1 ;  /* 0x0000007a1d00780c */ /* 0x040fe20004f21670 */
[----:B------:R1:W-:Y:S01]  /*7960*/  @!P5 STG.E.U8 desc[UR18][R12.64+0x70], R23 ;  /* 0x000070170c00d986 */ /* 0x0003e2000c101112 */
[C---:B------:R-:W-:Y:S02]  /*7970*/  ISETP.LT.OR P5, PT, R29.reuse, 0x72, !P0 ;  /* 0x000000721d00780c */ /* 0x040fe400047a1670 */
[----:B0-----:R-:W-:Y:S01]  /*7980*/  F2FP.SATFINITE.E5M2.F32.PACK_AB_MERGE_C R7, RZ, R18, RZ ;  /* 0x00000012ff07723e */ /* 0x001fe200048060ff */
[----:B------:R0:W-:Y:S01]  /*7990*/  @!P6 STG.E.U8 desc[UR18][R12.64+0x71], R19 ;  /* 0x000071130c00e986 */ /* 0x0001e2000c101112 */
[C---:B------:R-:W-:Y:S02]  /*79a0*/  ISETP.LT.OR P6, PT, R29.reuse, 0x79, !P0 ;  /* 0x000000791d00780c */ /* 0x040fe400047c1670 */
[----:B------:R-:W-:Y:S01]  /*79b0*/  ISETP.LT.OR P0, PT, R29, 0x7a, !P0 ;  /* 0x0000007a1d00780c */ /* 0x000fe20004701670 */
[----:B------:R2:W-:Y:S01]  /*79c0*/  @!P3 STG.E.U8 desc[UR18][R10.64+0x70], R21 ;  /* 0x000070150a00b986 */ /* 0x0005e2000c101112 */
[----:B-1----:R-:W-:-:S05]  /*79d0*/  F2FP.SATFINITE.E5M2.F32.PACK_AB_MERGE_C R23, RZ, R16, RZ ;  /* 0x00000010ff17723e */ /* 0x002fca00048060ff */
[----:B------:R2:W-:Y:S01]  /*79e0*/  @!P5 STG.E.U8 desc[UR18][R10.64+0x71], R7 ;  /* 0x000071070a00d986 */ /* 0x0005e2000c101112 */
[----:B0-----:R-:W-:-:S03]  /*79f0*/  F2FP.SATFINITE.E5M2.F32.PACK_AB_MERGE_C R19, RZ, R14, RZ ;  /* 0x0000000eff13723e */ /* 0x001fc600048060ff */
[----:B------:R2:W-:Y:S04]  /*7a00*/  @!P4 STG.E.U8 desc[UR18][R12.64+0x78], R15 ;  /* 0x0000780f0c00c986 */ /* 0x0005e8000c101112 */
[----:B------:R2:W-:Y:S04]  /*7a10*/  @!P1 STG.E.U8 desc[UR18][R12.64+0x79], R19 ;  /* 0x000079130c009986 */ /* 0x0005e8000c101112 */
[----:B------:R2:W-:Y:S04]  /*7a20*/  @!P6 STG.E.U8 desc[UR18][R10.64+0x78], R17 ;  /* 0x000078110a00e986 */ /* 0x0005e8000c101112 */
[----:B------:R2:W-:Y:S02]  /*7a30*/  @!P0 STG.E.U8 desc[UR18][R10.64+0x79], R23 ;  /* 0x000079170a008986 */ /* 0x0005e4000c101112 */
.L_x_168:
[----:B------:R-:W-:Y:S05]  /*7a40*/  BSYNC B0 ;  /* 0x0000000000007941 */ /* 0x000fea0003800000 */
.L_x_38:
[----:B------:R-:W-:Y:S01]  /*7a50*/  ULDC UR6, c[0x0][0xc] ;  /* 0x0000030000067ab9 */ /* 0x000fe20000000800 */
[----:B------:R-:W-:Y:S01]  /*7a60*/  ULDC UR7, c[0x0][0x10] ;  /* 0x0000040000077ab9 */ /* 0x000fe20000000800 */
[----:B0-2--5:R-:W0:Y:S01]  /*7a70*/  LDC R7, c[0x0][0x14] ;  /* 0x00000500ff077b82 */ /* 0x025e220000000800 */
[----:B------:R-:W-:Y:S01]  /*7a80*/  UIMAD.WIDE.U32 UR6, UR6, UR7, URZ ;  /* 0x00000007060672a5 */ /* 0x000fe2000f8e003f */
[----:B----4-:R-:W-:Y:S01]  /*7a90*/  PRMT R10, RZ, 0x7610, R10 ;  /* 0x00007610ff0a7816 */ /* 0x010fe2000000000a */
[----:B------:R-:W-:-:S04]  /*7aa0*/  IMAD.MOV.U32 R11, RZ, RZ, -0x1 ;  /* 0xffffffffff0b7424 */ /* 0x000fc800078e00ff */
[----:B0-----:R-:W-:-:S04]  /*7ab0*/  IMAD.WIDE.U32 R2, R7, UR6, R2 ;  /* 0x0000000607027c25 */ /* 0x001fc8000f8e0002 */
[----:B------:R-:W-:Y:S01]  /*7ac0*/  IMAD R7, R7, UR7, RZ ;  /* 0x0000000707077c24 */ /* 0x000fe2000f8e02ff */
[----:B------:R-:W-:Y:S02]  /*7ad0*/  ULDC.64 UR6, c[0x0][0x650] ;  /* 0x0001940000067ab9 */ /* 0x000fe40000000a00 */
[----:B------:R-:W-:Y:S01]  /*7ae0*/  ISETP.GE.U32.AND P0, PT, R2, UR6, PT ;  /* 0x0000000602007c0c */ /* 0x000fe2000bf06070 */
[----:B------:R-:W-:Y:S02]  /*7af0*/  IMAD.IADD R3, R3, 0x1, R7 ;  /* 0x0000000103037824 */ /* 0x000fe400078e0207 */
[----:B------:R-:W-:-:S03]  /*7b00*/  IMAD.MOV.U32 R7, RZ, RZ, -0x1 ;  /* 0xffffffffff077424 */ /* 0x000fc600078e00ff */
[----:B------:R-:W-:-:S13]  /*7b10*/  ISETP.GE.U32.AND.EX P0, PT, R3, UR7, PT, P0 ;  /* 0x0000000703007c0c */ /* 0x000fda000bf06100 */
[----:B------:R-:W-:Y:S05]  /*7b20*/  @P0 BRA `(.L_x_169) ;  /* 0x0000000400600947 */ /* 0x000fea0003800000 */
[----:B------:R-:W0:Y:S01]  /*7b30*/  S2R R22, SR_CTAID.X ;  /* 0x0000000000167919 */ /* 0x000e220000002500 */
[----:B------:R-:W2:Y:S01]  /*7b40*/  LDC.64 R16, c[0x0][0x628] ;  /* 0x00018a00ff107b82 */ /* 0x000ea20000000a00 */
[----:B------:R-:W-:Y:S01]  /*7b50*/  ULDC UR6, c[0x0][0x150] ;  /* 0x0000540000067ab9 */ /* 0x000fe20000000800 */
[----:B------:R-:W-:Y:S01]  /*7b60*/  IMAD.MOV.U32 R14, RZ, RZ, R2 ;  /* 0x000000ffff0e7224 */ /* 0x000fe200078e0002 */
[----:B------:R-:W4:Y:S01]  /*7b70*/  S2R R24, SR_CTAID.Y ;  /* 0x0000000000187919 */ /* 0x000f220000002600 */
[----:B------:R-:W-:-:S04]  /*7b80*/  IMAD.MOV.U32 R15, RZ, RZ, R3 ;  /* 0x000000ffff0f7224 */ /* 0x000fc800078e0003 */
[----:B------:R-:W1:Y:S08]  /*7b90*/  LDC R25, c[0x0][0x144] ;  /* 0x00005100ff197b82 */ /* 0x000e700000000800 */
[----:B------:R-:W1:Y:S08]  /*7ba0*/  LDC R18, c[0x0][0x630] ;  /* 0x00018c00ff127b82 */ /* 0x000e700000000800 */
[----:B------:R-:W1:Y:S01]  /*7bb0*/  LDC.64 R20, c[0x0][0x620] ;  /* 0x00018800ff147b82 */ /* 0x000e620000000a00 */
[----:B--2---:R-:W-:-:S04]  /*7bc0*/  ISETP.NE.U32.AND P0, PT, R16, RZ, PT ;  /* 0x000000ff1000720c */ /* 0x004fc80003f05070 */
[----:B------:R-:W-:Y:S02]  /*7bd0*/  ISETP.NE.AND.EX P0, PT, R17, RZ, PT, P0 ;  /* 0x000000ff1100720c */ /* 0x000fe40003f05300 */
[----:B0-----:R-:W-:-:S05]  /*7be0*/  I2FP.F32.U32 R7, R22 ;  /* 0x0000001600077245 */ /* 0x001fca0000201000 */
[----:B------:R-:W-:-:S04]  /*7bf0*/  FMUL R7, R7, UR6 ;  /* 0x0000000607077c20 */ /* 0x000fc80008400000 */
[----:B------:R0:W2:Y:S02]  /*7c00*/  F2I.U32.TRUNC.NTZ R23, R7 ;  /* 0x0000000700177305 */ /* 0x0000a4000020f000 */
[----:B----4-:R-:W-:Y:S05]  /*7c10*/  @!P0 BRA `(.L_x_170) ;  /* 0x0000000000288947 */ /* 0x010fea0003800000 */
[----:B0-----:R-:W0:Y:S02]  /*7c20*/  LDC R7, c[0x0][0x634] ;  /* 0x00018d00ff077b82 */ /* 0x001e240000000800 */
        /* <DEDUP_REMOVED lines=9> */
.L_x_170:
[-CC-:B-1----:R-:W-:Y:S01]  /*7cc0*/  SHF.R.U64 R19, R14, R18.reuse, R15.reuse ;  /* 0x000000120e137219 */ /* 0x182fe2000000120f */
[----:B------:R-:W1:Y:S01]  /*7cd0*/  LDC.64 R30, c[0x0][0x640] ;  /* 0x00019000ff1e7b82 */ /* 0x000e620000000a00 */
[----:B0-----:R-:W-:Y:S01]  /*7ce0*/  SHF.R.U32.HI R7, RZ, R18, R15 ;  /* 0x00000012ff077219 */ /* 0x001fe2000001160f */
[----:B--2---:R-:W-:Y:S01]  /*7cf0*/  IMAD.MOV R23, RZ, RZ, -R23 ;  /* 0x000000ffff177224 */ /* 0x004fe200078e0a17 */
[----:B------:R-:W-:Y:S01]  /*7d00*/  IADD3 R13, P0, RZ, -R19, RZ ;  /* 0x80000013ff0d7210 */ /* 0x000fe20007f1e0ff */
[----:B------:R-:W-:Y:S02]  /*7d10*/  ULDC UR6, c[0x0][0x154] ;  /* 0x0000550000067ab9 */ /* 0x000fe40000000800 */
[----:B------:R-:W-:Y:S02]  /*7d20*/  IMAD R25, R25, R23, R22 ;  /* 0x0000001719197224 */ /* 0x000fe400078e0216 */
[----:B------:R-:W0:Y:S01]  /*7d30*/  LDC R14, c[0x0][0x618] ;  /* 0x00018600ff0e7b82 */ /* 0x000e220000000800 */
[----:B------:R-:W-:-:S02]  /*7d40*/  IMAD.X R7, RZ, RZ, ~R7, P0 ;  /* 0x000000ffff077224 */ /* 0x000fc400000e0e07 */
[----:B------:R-:W-:-:S04]  /*7d50*/  IMAD.WIDE.U32 R10, R13, R20, R2 ;  /* 0x000000140d0a7225 */ /* 0x000fc800078e0002 */
[----:B------:R-:W-:Y:S01]  /*7d60*/  IMAD R12, R7, R20, RZ ;  /* 0x00000014070c7224 */ /* 0x000fe200078e02ff */
[----:B---3--:R-:W2:Y:S03]  /*7d70*/  LDC R26, c[0x0][0x608] ;  /* 0x00018200ff1a7b82 */ /* 0x008ea60000000800 */
[----:B------:R-:W-:Y:S02]  /*7d80*/  IMAD R7, R13, R21, R12 ;  /* 0x000000150d077224 */ /* 0x000fe400078e020c */
[----:B------:R-:W-:Y:S02]  /*7d90*/  IMAD.MOV.U32 R13, RZ, RZ, 0x1 ;  /* 0x00000001ff0d7424 */ /* 0x000fe400078e00ff */
[----:B------:R-:W-:Y:S01]  /*7da0*/  IMAD.IADD R7, R11, 0x1, R7 ;  /* 0x000000010b077824 */ /* 0x000fe200078e0207 */
[----:B------:R-:W3:Y:S01]  /*7db0*/  LDC R28, c[0x0][0x658] ;  /* 0x00019600ff1c7b82 */ /* 0x000ee20000000800 */
[----:B------:R-:W-:-:S02]  /*7dc0*/  I2FP.F32.U32 R11, R24 ;  /* 0x00000018000b7245 */ /* 0x000fc40000201000 */
[----:B-1----:R-:W-:-:S03]  /*7dd0*/  ISETP.NE.U32.AND P0, PT, R30, RZ, PT ;  /* 0x000000ff1e00720c */ /* 0x002fc60003f05070 */
[----:B------:R-:W-:Y:S01]  /*7de0*/  FMUL R12, R11, UR6 ;  /* 0x000000060b0c7c20 */ /* 0x000fe20008400000 */
[----:B------:R-:W-:Y:S01]  /*7df0*/  ISETP.NE.AND.EX P0, PT, R31, RZ, PT, P0 ;  /* 0x000000ff1f00720c */ /* 0x000fe20003f05300 */
[----:B------:R-:W1:Y:S01]  /*7e00*/  LDC R23, c[0x0][0x148] ;  /* 0x00005200ff177b82 */ /* 0x000e620000000800 */
[-CC-:B0-----:R-:W-:Y:S01]  /*7e10*/  SHF.R.U64 R18, R10, R14.reuse, R7.reuse ;  /* 0x0000000e0a127219 */ /* 0x181fe20000001207 */
[----:B------:R0:W4:Y:S01]  /*7e20*/  F2I.U32.TRUNC.NTZ R20, R12 ;  /* 0x0000000c00147305 */ /* 0x000122000020f000 */
[----:B------:R-:W-:Y:S01]  /*7e30*/  SHF.R.U32.HI R7, RZ, R14, R7 ;  /* 0x0000000eff077219 */ /* 0x000fe20000011607 */
[----:B------:R-:W-:-:S04]  /*7e40*/  IMAD.MOV.U32 R11, RZ, RZ, -0x1 ;  /* 0xffffffffff0b7424 */ /* 0x000fc800078e00ff */
[----:B------:R-:W0:Y:S01]  /*7e50*/  LDC R22, c[0x0][0x600] ;  /* 0x00018000ff167b82 */ /* 0x000e220000000800 */
[-CC-:B--2---:R-:W-:Y:S02]  /*7e60*/  SHF.R.U64 R16, R18, R26.reuse, R7.reuse ;  /* 0x0000001a12107219 */ /* 0x184fe40000001207 */
[----:B------:R-:W-:-:S05]  /*7e70*/  SHF.R.U32.HI R7, RZ, R26, R7 ;  /* 0x0000001aff077219 */ /* 0x000fca0000011607 */
[----:B------:R-:W2:Y:S01]  /*7e80*/  LDC R29, c[0x0][0x648] ;  /* 0x00019200ff1d7b82 */ /* 0x000ea20000000800 */
[-C--:B---3--:R-:W-:Y:S02]  /*7e90*/  SHF.L.U32 R10, R11, R28.reuse, RZ ;  /* 0x0000001c0b0a7219 */ /* 0x088fe400000006ff */
[--C-:B------:R-:W-:Y:S02]  /*7ea0*/  SHF.R.U64 R21, R16, R28, R7.reuse ;  /* 0x0000001c10157219 */ /* 0x100fe40000001207 */
[----:B------:R-:W-:Y:S02]  /*7eb0*/  LOP3.LUT R27, RZ, R10, RZ, 0x33, !PT ;  /* 0x0000000aff1b7212 */ /* 0x000fe400078e33ff */
[-C--:B------:R-:W-:Y:S01]  /*7ec0*/  SHF.R.U32.HI R11, RZ, R28.reuse, R7 ;  /* 0x0000001cff0b7219 */ /* 0x080fe20000011607 */
[----:B------:R-:W3:Y:S01]  /*7ed0*/  LDC R32, c[0x0][0x638] ;  /* 0x00018e00ff207b82 */ /* 0x000ee20000000800 */
[----:B------:R-:W-:Y:S01]  /*7ee0*/  SHF.L.U32 R26, R13, R28, RZ ;  /* 0x0000001c0d1a7219 */ /* 0x000fe200000006ff */
[----:B------:R-:W-:-:S06]  /*7ef0*/  IMAD.MOV.U32 R10, RZ, RZ, R21 ;  /* 0x000000ffff0a7224 */ /* 0x000fcc00078e0015 */
[----:B------:R-:W0:Y:S01]  /*7f00*/  LDC R33, c[0x0][0x610] ;  /* 0x00018400ff217b82 */ /* 0x000e220000000800 */
[----:B----4-:R-:W-:Y:S05]  /*7f10*/  @!P0 BRA `(.L_x_171) ;  /* 0x0000000000288947 */ /* 0x010fea0003800000 */
[----:B------:R-:W4:Y:S02]  /*7f20*/  LDC R10, c[0x0][0x64c] ;  /* 0x00019300ff0a7b82 */ /* 0x000f240000000800 */
[----:B----4-:R-:W-:-:S05]  /*7f30*/  IADD3 R7, P0, R21, R10, RZ ;  /* 0x0000000a15077210 */ /* 0x010fca0007f1e0ff */
[----:B------:R-:W-:-:S04]  /*7f40*/  IMAD.X R17, RZ, RZ, R11, P0 ;  /* 0x000000ffff117224 */ /* 0x000fc800000e060b */
[----:B------:R-:W-:-:S04]  /*7f50*/  IMAD.WIDE.U32 R10, R17, R30, RZ ;  /* 0x0000001e110a7225 */ /* 0x000fc800078e00ff */
[----:B0-----:R-:W-:-:S04]  /*7f60*/  IMAD.WIDE.U32 R12, P0, R7, R31, R10 ;  /* 0x0000001f070c7225 */ /* 0x001fc8000780000a */
[----:B------:R-:W-:-:S04]  /*7f70*/  IMAD.WIDE.U32 R10, R7, R30, RZ ;  /* 0x0000001e070a7225 */ /* 0x000fc800078e00ff */
[----:B------:R-:W-:Y:S01]  /*7f80*/  IMAD.X R15, RZ, RZ, RZ, P0 ;  /* 0x000000ffff0f7224 */ /* 0x000fe200000e06ff */
[----:B------:R-:W-:Y:S01]  /*7f90*/  IADD3 RZ, P0, R11, R12, RZ ;  /* 0x0000000c0bff7210 */ /* 0x000fe20007f1e0ff */
[----:B------:R-:W-:-:S04]  /*7fa0*/  IMAD.MOV.U32 R14, RZ, RZ, R13 ;  /* 0x000000ffff0e7224 */ /* 0x000fc800078e000d */
[----:B------:R-:W-:-:S08]  /*7fb0*/  IMAD.WIDE.U32.X R10, R17, R31, R14, P0 ;  /* 0x0000001f110a7225 */ /* 0x000fd000000e040e */
.L_x_171:
[----:B--2---:R-:W-:Y:S01]  /*7fc0*/  SHF.R.U64 R7, R10, R29, R11 ;  /* 0x0000001d0a077219 */ /* 0x004fe2000000120b */
[----:B0-----:R-:W-:Y:S01]  /*7fd0*/  VIADD R11, R22, 0xffffffff ;  /* 0xffffffff160b7836 */ /* 0x001fe20000000000 */
[----:B------:R-:W-:Y:S01]  /*7fe0*/  LOP3.LUT R28, R16, R27, RZ, 0xc0, !PT ;  /* 0x0000001b101c7212 */ /* 0x000fe200078ec0ff */
[----:B------:R-:W-:Y:S02]  /*7ff0*/  IMAD.MOV R20, RZ, RZ, -R20 ;  /* 0x000000ffff147224 */ /* 0x000fe400078e0a14 */
[----:B------:R-:W-:Y:S01]  /*8000*/  IMAD.MOV R10, RZ, RZ, -R7 ;  /* 0x000000ffff0a7224 */ /* 0x000fe200078e0a07 */
[----:B------:R-:W-:Y:S01]  /*8010*/  LOP3.LUT R18, R18, R11, RZ, 0xc0, !PT ;  /* 0x0000000b12127212 */ /* 0x000fe200078ec0ff */
[----:B------:R-:W-:Y:S02]  /*8020*/  IMAD R28, R26, R7, R28 ;  /* 0x000000071a1c7224 */ /* 0x000fe400078e021c */
[----:B-1----:R-:W-:Y:S02]  /*8030*/  @P2 IMAD R25, R23, R20, R24 ;  /* 0x0000001417192224 */ /* 0x002fe400078e0218 */
[----:B---3--:R-:W-:-:S02]  /*8040*/  IMAD R7, R10, R32, R21 ;  /* 0x000000200a077224 */ /* 0x008fc400078e0215 */
[----:B------:R-:W-:Y:S02]  /*8050*/  IMAD R28, R28, R33, R25 ;  /* 0x000000211c1c7224 */ /* 0x000fe400078e0219 */
[----:B------:R-:W-:Y:S02]  /*8060*/  IMAD R7, R7, R22, R18 ;  /* 0x0000001607077224 */ /* 0x000fe400078e0212 */
[----:B------:R-:W-:-:S03]  /*8070*/  IMAD.MOV.U32 R10, RZ, RZ, 0x1 ;  /* 0x00000001ff0a7424 */ /* 0x000fc600078e00ff */
[----:B------:R-:W-:Y:S02]  /*8080*/  SEL R11, R7, R28, !P2 ;  /* 0x0000001c070b7207 */ /* 0x000fe40005000000 */
[----:B------:R-:W-:Y:S01]  /*8090*/  SEL R28, R28, R7, !P2 ;  /* 0x000000071c1c7207 */ /* 0x000fe20005000000 */
[----:B------:R-:W-:-:S07]  /*80a0*/  IMAD.MOV.U32 R7, RZ, RZ, R19 ;  /* 0x000000ffff077224 */ /* 0x000fce00078e0013 */
.L_x_169:
[----:B------:R-:W-:Y:S01]  /*80b0*/  LOP3.LUT P0, RZ, R10, 0xff, RZ, 0xc0, !PT ;  /* 0x000000ff0aff7812 */ /* 0x000fe2000780c0ff */
[----:B------:R-:W-:-:S12]  /*80c0*/  IMAD.MOV.U32 R10, RZ, RZ, R28 ;  /* 0x000000ffff0a7224 */ /* 0x000fd800078e001c */
[----:B------:R-:W-:Y:S05]  /*80d0*/  @P0 BRA `(.L_x_172) ;  /* 0xffffff9400100947 */ /* 0x000fea000383ffff */
[----:B------:R-:W-:Y:S05]  /*80e0*/  EXIT ;  /* 0x000000000000794d */ /* 0x000fea0003800000 */
.L_x_8:
        /* <DEDUP_REMOVED lines=26> */
.L_x_174:
[----:B------:R-:W0:Y:S01]  /*8290*/  LDC.64 R28, c[0x0][0x640] ;  /* 0x00019000ff1c7b82 */ /* 0x000e220000000a00 */
[-CC-:B------:R-:W-:Y:S01]  /*82a0*/  SHF.R.U64 R21, R16, R6.reuse, R17.reuse ;  /* 0x0000000610157219 */ /* 0x180fe20000001211 */
[----:B------:R-:W-:Y:S01]  /*82b0*/  IMAD.MOV.U32 R31, RZ, RZ, 0x1 ;  /* 0x00000001ff1f7424 */ /* 0x000fe200078e00ff */
[----:B------:R-:W-:Y:S02]  /*82c0*/  SHF.R.U32.HI R5, RZ, R6, R17 ;  /* 0x00000006ff057219 */ /* 0x000fe40000011611 */
        /* <DEDUP_REMOVED lines=9> */
[----:B0-----:R-:W-:Y:S01]  /*8360*/  ISETP.NE.U32.AND P0, PT, R28, RZ, PT ;  /* 0x000000ff1c00720c */ /* 0x001fe20003f05070 */
[----:B------:R-:W-:-:S03]  /*8370*/  IMAD.MOV.U32 R11, RZ, RZ, -0x1 ;  /* 0xffffffffff0b7424 */ /* 0x000fc600078e00ff */
[----:B------:R-:W-:Y:S02]  /*8380*/  ISETP.NE.AND.EX P0, PT, R29, RZ, PT, P0 ;  /* 0x000000ff1d00720c */ /* 0x000fe40003f05300 */
[----:B------:R-:W0:Y:S01]  /*8390*/  LDC R24, c[0x0][0x600] ;  /* 0x00018000ff187b82 */ /* 0x000e220000000800 */
[-CC-:B-1----:R-:W-:Y:S02]  /*83a0*/  SHF.R.U64 R18, R10, R14.reuse, R5.reuse ;  /* 0x0000000e0a127219 */ /* 0x182fe40000001205 */
[----:B------:R-:W-:-:S05]  /*83b0*/  SHF.R.U32.HI R5, RZ, R14, R5 ;  /* 0x0000000eff057219 */ /* 0x000fca0000011605 */
        /* <DEDUP_REMOVED lines=21> */
.L_x_175:
[----:B-1----:R-:W-:Y:S01]  /*8510*/  SHF.R.U64 R6, R10, R25, R11 ;  /* 0x000000190a067219 */ /* 0x002fe2000000120b */
[----:B0-----:R-:W-:Y:S01]  /*8520*/  VIADD R11, R24, 0xffffffff ;  /* 0xffffffff180b7836 */ /* 0x001fe20000000000 */
[----:B------:R-:W-:Y:S01]  /*8530*/  SHF.L.U32 R9, R31, R26, RZ ;  /* 0x0000001a1f097219 */ /* 0x000fe200000006ff */
[----:B------:R-:W-:Y:S01]  /*8540*/  @P2 IMAD R12, R13, R20, R8 ;  /* 0x000000140d0c2224 */ /* 0x000fe200078e0208 */
[----:B------:R-:W-:Y:S01]  /*8550*/  LOP3.LUT R5, R22, R33, RZ, 0xc0, !PT ;  /* 0x0000002116057212 */ /* 0x000fe200078ec0ff */
[----:B------:R-:W-:Y:S01]  /*8560*/  IMAD.MOV R10, RZ, RZ, -R6 ;  /* 0x000000ffff0a7224 */ /* 0x000fe200078e0a06 */
[----:B------:R-:W-:Y:S01]  /*8570*/  LOP3.LUT R18, R18, R11, RZ, 0xc0, !PT ;  /* 0x0000000b12127212 */ /* 0x000fe200078ec0ff */
[----:B------:R-:W-:Y:S02]  /*8580*/  IMAD.MOV.U32 R8, RZ, RZ, 0x1 ;  /* 0x00000001ff087424 */ /* 0x000fe400078e00ff */
[----:B------:R-:W-:Y:S02]  /*8590*/  IMAD R9, R9, R6, R5 ;  /* 0x0000000609097224 */ /* 0x000fe400078e0205 */
[----:B--2---:R-:W-:-:S02]  /*85a0*/  IMAD R5, R10, R27, R23 ;  /* 0x0000001b0a057224 */ /* 0x004fc400078e0217 */
[----:B---3--:R-:W-:Y:S02]  /*85b0*/  IMAD R6, R9, R30, R12 ;  /* 0x0000001e09067224 */ /* 0x008fe400078e020c */
[----:B------:R-:W-:Y:S01]  /*85c0*/  IMAD R9, R5, R24, R18 ;  /* 0x0000001805097224 */ /* 0x000fe200078e0212 */
[----:B------:R-:W-:Y:S01]  /*85d0*/  PRMT R5, R8, 0x7610, R5 ;  /* 0x0000761008057816 */ /* 0x000fe20000000005 */
[----:B------:R-:W-:-:S03]  /*85e0*/  IMAD.MOV.U32 R16, RZ, RZ, R21 ;  /* 0x000000ffff107224 */ /* 0x000fc600078e0015 */
[----:B------:R-:W-:Y:S02]  /*85f0*/  SEL R17, R9, R6, !P2 ;  /* 0x0000000609117207 */ /* 0x000fe40005000000 */
[----:B------:R-:W-:-:S07]  /*8600*/  SEL R6, R6, R9, !P2 ;  /* 0x0000000906067207 */ /* 0x000fce0005000000 */
.L_x_173:
[----:B------:R-:W-:-:S08]  /*8610*/  NOP ;  /* 0x0000000000007918 */ /* 0x000fd00000000000 */
[----:B------:R-:W0:-:S00]  /*8620*/  USETMAXREG.DEALLOC.CTAPOOL 0x28 ;  /* 0x00000028000079c8 */ /* 0x000e0000080e0500 */
[----:B0-----:R-:W-:-:S13]  /*8630*/  ISETP.NE.AND P0, PT, R7, RZ, PT ;  /* 0x000000ff0700720c */ /* 0x001fda0003f05270 */
[----:B------:R-:W-:Y:S05]  /*8640*/  @P0 EXIT ;  /* 0x000000000000094d */ /* 0x000fea0003800000 */
[----:B------:R-:W-:Y:S01]  /*8650*/  LOP3.LUT P0, RZ, R5, 0xff, RZ, 0xc0, !PT ;  /* 0x000000ff05ff7812 */ /* 0x000fe2000780c0ff */
[----:B------:R-:W-:Y:S02]  /*8660*/  IMAD.MOV.U32 R11, RZ, RZ, 0x1 ;  /* 0x00000001ff0b7424 */ /* 0x000fe400078e00ff */
[----:B------:R-:W-:-:S10]  /*8670*/  IMAD.MOV.U32 R5, RZ, RZ, RZ ;  /* 0x000000ffff057224 */ /* 0x000fd400078e00ff */
[----:B------:R-:W-:Y:S05]  /*8680*/  @!P0 BRA `(.L_x_176) ;  /* 0x0000000c00308947 */ /* 0x000fea0003800000 */
[----:B------:R-:W0:Y:S01]  /*8690*/  LDC R5, c[0x0][0x28c] ;  /* 0x0000a300ff057b82 */ /* 0x000e220000000800 */
[----:B------:R-:W-:Y:S01]  /*86a0*/  ULDC UR6, c[0x0][0x658] ;  /* 0x0001960000067ab9 */ /* 0x000fe20000000800 */
[----:B------:R-:W-:Y:S01]  /*86b0*/  UMOV UR9, 0xffffffff ;  /* 0xffffffff00097882 */ /* 0x000fe20000000000 */
[----:B------:R-:W-:Y:S01]  /*86c0*/  ULDC UR8, c[0x0][0xc] ;  /* 0x0000030000087ab9 */ /* 0x000fe20000000800 */
[----:B------:R-:W-:Y:S01]  /*86d0*/  USHF.L.U32 UR11, UR9, UR6, URZ ;  /* 0x00000006090b7299 */ /* 0x000fe2000800063f */
[----:B------:R-:W-:Y:S01]  /*86e0*/  BSSY B0, `(.L_x_176) ;  /* 0x00000c6000007945 */ /* 0x000fe20003800000 */
[----:B------:R-:W-:Y:S01]  /*86f0*/  UMOV UR10, 0x1 ;  /* 0x00000001000a7882 */ /* 0x000fe20000000000 */
[----:B------:R-:W-:Y:S01]  /*8700*/  ULDC UR9, c[0x0][0x10] ;  /* 0x0000040000097ab9 */ /* 0x000fe20000000800 */
[----:B------:R-:W1:Y:S01]  /*8710*/  S2UR UR4, SR_CgaCtaId ;  /* 0x00000000000479c3 */ /* 0x000e620000008800 */
[----:B------:R-:W-:Y:S01]  /*8720*/  UIMAD.WIDE.U32 UR8, UR8, UR9, URZ ;  /* 0x00000009080872a5 */ /* 0x000fe2000f8e003f */
[----:B------:R-:W-:Y:S01]  /*8730*/  IMAD.MOV.U32 R14, RZ, RZ, 0x1 ;  /* 0x00000001ff0e7424 */ /* 0x000fe200078e00ff */
[----:B------:R-:W-:Y:S01]  /*8740*/  USHF.L.U32 UR6, UR10, UR6, URZ ;  /* 0x000000060a067299 */ /* 0x000fe2000800063f */
[----:B------:R-:W-:Y:S01]  /*8750*/  LOP3.LUT R15, R4, 0x2, RZ, 0xfc, !PT ;  /* 0x00000002040f7812 */ /* 0x000fe200078efcff */
[----:B------:R-:W-:Y:S01]  /*8760*/  IMAD.MOV.U32 R11, RZ, RZ, 0x1 ;  /* 0x00000001ff0b7424 */ /* 0x000fe200078e00ff */
[----:B------:R-:W-:Y:S01]  /*8770*/  ULDC UR10, c[0x0][0x14] ;  /* 0x00000500000a7ab9 */ /* 0x000fe20000000800 */
[----:B------:R-:W-:Y:S01]  /*8780*/  ULDC UR5, c[0x0][0x600] ;  /* 0x0001800000057ab9 */ /* 0x000fe20000000800 */
[----:B------:R-:W-:-:S02]  /*8790*/  UIMAD.WIDE.U32 UR22, UR8, UR10, URZ ;  /* 0x0000000a081672a5 */ /* 0x000fc4000f8e003f */
[----:B------:R-:W-:Y:S02]  /*87a0*/  UIMAD UR13, UR9, UR10, URZ ;  /* 0x0000000a090d72a4 */ /* 0x000fe4000f8e023f */
[----:B------:R-:W-:Y:S02]  /*87b0*/  UIADD3 UR5, UR5, -0x1, URZ ;  /* 0xffffffff05057890 */ /* 0x000fe4000fffe03f */
[----:B------:R-:W-:Y:S01]  /*87c0*/  ULOP3.LUT UR19, URZ, UR11, URZ, 0x33, !UPT ;  /* 0x0000000b3f137292 */ /* 0x000fe2000f8e333f */
[----:B0-----:R-:W-:Y:S01]  /*87d0*/  VIADD R5, R5, 0x1f ;  /* 0x0000001f05057836 */ /* 0x001fe20000000000 */
[----:B------:R-:W-:Y:S01]  /*87e0*/  UIADD3 UR13, UR23, UR13, URZ ;  /* 0x0000000d170d7290 */ /* 0x000fe2000fffe03f */
[----:B------:R-:W-:-:S03]  /*87f0*/  ULDC.64 UR24, c[0x0][0x198] ;  /* 0x0000660000187ab9 */ /* 0x000fc60000000a00 */
[----:B------:R-:W-:Y:S01]  /*8800*/  SHF.R.S32.HI R8, RZ, 0x1f, R5 ;  /* 0x0000001fff087819 */ /* 0x000fe20000011405 */
[----:B-1----:R-:W-:-:S03]  /*8810*/  USHF.L.U32 UR7, UR4, 0x5, URZ ;  /* 0x0000000504077899 */ /* 0x002fc6000800063f */
[----:B------:R-:W-:Y:S01]  /*8820*/  LEA.HI R8, R8, R5, RZ, 0x5 ;  /* 0x0000000508087211 */ /* 0x000fe200078f28ff */
[----:B------:R-:W-:Y:S01]  /*8830*/  IMAD.MOV.U32 R5, RZ, RZ, RZ ;  /* 0x000000ffff057224 */ /* 0x000fe200078e00ff */
[----:B------:R-:W-:Y:S02]  /*8840*/  USHF.L.U32 UR4, UR4, 0xa, URZ ;  /* 0x0000000a04047899 */ /* 0x000fe4000800063f */
[----:B------:R-:W-:Y:S01]  /*8850*/  SHF.R.S32.HI R12, RZ, 0x5, R8 ;  /* 0x00000005ff0c7819 */ /* 0x000fe20000011408 */
[----:B------:R-:W-:-:S04]  /*8860*/  ULOP3.LUT UR7, UR7, 0x60, URZ, 0xc0, !UPT ;  /* 0x0000006007077892 */ /* 0x000fc8000f8ec03f */
[----:B------:R-:W-:-:S08]  /*8870*/  VIADD R10, R12, 0x1 ;  /* 0x000000010c0a7836 */ /* 0x000fd00000000000 */
.L_x_187:
[----:B------:R-:W-:-:S03]  /*8880*/  UMOV UR8, 0xffffffff ;  /* 0xffffffff00087882 */ /* 0x000fc60000000000 */
[----:B------:R-:W-:Y:S05]  /*8890*/  BRA.DIV UR8, `(.L_x_177) ;  /* 0x0000001a08fc7947 */ /* 0x000fea000b800000 */
[----:B------:R-:W-:-:S13]  /*88a0*/  ELECT P0, URZ, PT ;  /* 0x00000000003f782f */ /* 0x000fda0003800000 */
.L_x_222:
[----:B------:R-:W0:Y:S01]  /*88b0*/  LDC R7, c[0x0][0x28c] ;  /* 0x0000a300ff077b82 */ /* 0x000e220000000800 */
[----:B------:R-:W-:Y:S01]  /*88c0*/  BSSY B1, `(.L_x_178) ;  /* 0x0000037000017945 */ /* 0x000fe20003800000 */
[----:B0-----:R-:W-:-:S13]  /*88d0*/  ISETP.LT.OR P0, PT, R7, 0x1, !P0 ;  /* 0x000000010700780c */ /* 0x001fda0004701670 */
[----:B------:R-:W-:Y:S05]  /*88e0*/  @P0 BRA `(.L_x_179) ;  /* 0x0000000000d00947 */ /* 0x000fea0003800000 */
[----:B------:R-:W-:Y:S01]  /*88f0*/  IMAD.SHL.U32 R19, R6, 0x80, RZ ;  /* 0x0000008006137824 */ /* 0x000fe200078e00ff */
[----:B------:R-:W-:Y:S01]  /*8900*/  LEA R17, R17, UR7, 0x7 ;  /* 0x0000000711117c11 */ /* 0x000fe2000f8e38ff */
[----:B------:R-:W-:Y:S02]  /*8910*/  IMAD.MOV.U32 R20, RZ, RZ, RZ ;  /* 0x000000ffff147224 */ /* 0x000fe400078e00ff */
[----:B------:R-:W-:Y:S02]  /*8920*/  IMAD.MOV.U32 R6, RZ, RZ, R10 ;  /* 0x000000ffff067224 */ /* 0x000fe400078e000a */
[----:B------:R-:W-:Y:S02]  /*8930*/  IMAD.MOV.U32 R7, RZ, RZ, R11 ;  /* 0x000000ffff077224 */ /* 0x000fe400078e000b */
[----:B------:R-:W-:-:S07]  /*8940*/  IMAD.MOV.U32 R8, RZ, RZ, R5 ;  /* 0x000000ffff087224 */ /* 0x000fce00078e0005 */
.L_x_182:
[----:B------:R-:W0:Y:S01]  /*8950*/  S2R R18, SR_CgaCtaId ;  /* 0x0000000000127919 */ /* 0x000e220000008800 */
[----:B------:R-:W-:Y:S02]  /*8960*/  MOV R9, 0x400 ;  /* 0x0000040000097802 */ /* 0x000fe40000000f00 */
[----:B------:R-:W-:-:S13]  /*8970*/  LOP3.LUT P1, RZ, R0, 0x7f, RZ, 0xc0, !PT ;  /* 0x0000007f00ff7812 */ /* 0x000fda000782c0ff */
[----:B------:R-:W1:Y:S01]  /*8980*/  @!P1 LDC R13, c[0x0][0x500] ;  /* 0x00014000ff0d9b82 */ /* 0x000e620000000800 */
[----:B0-----:R-:W-:Y:S02]  /*8990*/  LEA R21, R18, R9, 0x18 ;  /* 0x0000000912157211 */ /* 0x001fe400078ec0ff */
[----:B------:R-:W-:-:S03]  /*89a0*/  SHF.L.U32 R9, R7, 0x1f, RZ ;  /* 0x0000001f07097819 */ /* 0x000fc600000006ff */
[----:B------:R-:W-:-:S04]  /*89b0*/  IMAD R18, R8, 0x8, R21 ;  /* 0x0000000808127824 */ /* 0x000fc800078e0215 */
[----:B------:R-:W0:Y:S02]  /*89c0*/  SYNCS.PHASECHK.TRANS64.TRYWAIT P0, [R18+URZ+0xe0], R9 ;  /* 0x0000e009120075a7 */ /* 0x000e24000800017f */
[----:B01----:R-:W-:Y:S05]  /*89d0*/  @!P0 BRA `(.L_x_180) ;  /* 0x0000001800cc8947 */ /* 0x003fea0003800000 */
.L_x_223:
[----:B0-----:R-:W-:Y:S01]  /*89e0*/  PRMT R9, R15, 0x9910, RZ ;  /* 0x000099100f097816 */ /* 0x001fe200000000ff */
[----:B------:R0:W-:Y:S03]  /*89f0*/  @!P1 SYNCS.ARRIVE.TRANS64 RZ, [R18+URZ], R13 ;  /* 0x0000000d12ff99a7 */ /* 0x0001e6000800003f */
[----:B------:R-:W-:-:S13]  /*8a00*/  ISETP.NE.AND P0, PT, R9, 0x2, PT ;  /* 0x000000020900780c */ /* 0x000fda0003f05270 */
[----:B0-----:R-:W-:Y:S05]  /*8a10*/  @P0 BRA `(.L_x_181) ;  /* 0x0000000000040947 */ /* 0x001fea0003800000 */
[----:B------:R-:W-:Y:S01]  /*8a20*/  BPT.TRAP 0x1 ;  /* 0x000000040000795c */ /* 0x000fe20000300000 */
.L_x_181:
[----:B------:R-:W-:Y:S01]  /*8a30*/  R2UR UR8, R8 ;  /* 0x00000000080872ca */ /* 0x000fe200000e0000 */
[----:B------:R-:W-:Y:S01]  /*8a40*/  VIADD R6, R6, 0xffffffff ;  /* 0xffffffff06067836 */ /* 0x000fe20000000000 */
[----:B------:R-:W-:Y:S01]  /*8a50*/  R2UR UR18, R21 ;  /* 0x00000000151272ca */ /* 0x000fe200000e0000 */
[----:B------:R-:W-:Y:S01]  /*8a60*/  UIADD3 UR14, UP0, UR24, 0xf0, URZ ;  /* 0x000000f0180e7890 */ /* 0x000fe2000ff1e03f */
[----:B------:R-:W-:Y:S01]  /*8a70*/  R2UR UR20, R19 ;  /* 0x00000000131472ca */ /* 0x000fe200000e0000 */
[----:B------:R-:W-:Y:S01]  /*8a80*/  UIADD3 UR26, UP1, UR24, 0x1f0, URZ ;  /* 0x000001f0181a7890 */ /* 0x000fe2000ff3e03f */
[----:B------:R-:W-:Y:S01]  /*8a90*/  R2UR UR9, R18 ;  /* 0x00000000120972ca */ /* 0x000fe200000e0000 */
[----:B------:R-:W-:Y:S01]  /*8aa0*/  UIADD3.X UR15, URZ, UR25, URZ, UP0, !UPT ;  /* 0x000000193f0f7290 */ /* 0x000fe200087fe43f */
[----:B------:R-:W-:Y:S01]  /*8ab0*/  R2UR UR10, R20 ;  /* 0x00000000140a72ca */ /* 0x000fe200000e0000 */
[----:B------:R-:W-:Y:S01]  /*8ac0*/  VIADD R8, R8, 0x1 ;  /* 0x0000000108087836 */ /* 0x000fe20000000000 */
[----:B------:R-:W-:Y:S01]  /*8ad0*/  R2UR UR12, R16 ;  /* 0x00000000100c72ca */ /* 0x000fe200000e0000 */
[----:B------:R-:W-:Y:S01]  /*8ae0*/  UIADD3.X UR27, URZ, UR25, URZ, UP1, !UPT ;  /* 0x000000193f1b7290 */ /* 0x000fe20008ffe43f */
[----:B------:R-:W-:Y:S01]  /*8af0*/  R2UR UR21, R17 ;  /* 0x00000000111572ca */ /* 0x000fe200000e0000 */
[----:B------:R-:W-:Y:S01]  /*8b00*/  USHF.L.U32 UR8, UR8, 0xc, URZ ;  /* 0x0000000c08087899 */ /* 0x000fe2000800063f */
[----:B------:R-:W-:Y:S01]  /*8b10*/  ISETP.GT.AND P1, PT, R6, 0x1, PT ;  /* 0x000000010600780c */ /* 0x000fe20003f24270 */
[----:B------:R-:W-:Y:S01]  /*8b20*/  UMOV UR16, 0x0 ;  /* 0x0000000000107882 */ /* 0x000fe20000000000 */
[----:B------:R-:W-:Y:S01]  /*8b30*/  UMOV UR17, 0x10000000 ;  /* 0x1000000000117882 */ /* 0x000fe20000000000 */
[----:B------:R-:W-:Y:S01]  /*8b40*/  ULOP3.LUT UR11, UR8, 0xc00, UR4, 0xf8, !UPT ;  /* 0x00000c00080b7892 */ /* 0x000fe2000f8ef804 */
[----:B------:R-:W-:Y:S01]  /*8b50*/  ISETP.NE.AND P0, PT, R8, 0x1c, PT ;  /* 0x0000001c0800780c */ /* 0x000fe20003f05270 */
[----:B------:R-:W-:Y:S01]  /*8b60*/  UIADD3 UR8, UR18, 0x280, UR8 ;  /* 0x0000028012087890 */ /* 0x000fe2000fffe008 */
[----:B------:R-:W-:Y:S01]  /*8b70*/  VIADD R20, R20, 0x20 ;  /* 0x0000002014147836 */ /* 0x000fe20000000000 */
[----:B------:R-:W-:Y:S01]  /*8b80*/  UIADD3 UR18, UR18, 0x1c280, UR11 ;  /* 0x0001c28012127890 */ /* 0x000fe2000fffe00b */
[----:B------:R-:W-:Y:S01]  /*8b90*/  SEL R18, RZ, 0x1, P0 ;  /* 0x00000001ff127807 */ /* 0x000fe20000000000 */
[----:B------:R-:W-:Y:S01]  /*8ba0*/  UMOV UR28, 0xf0000 ;  /* 0x000f0000001c7882 */ /* 0x000fe20000000000 */
[----:B------:R-:W-:Y:S01]  /*8bb0*/  UMOV UR11, UR20 ;  /* 0x00000014000b7c82 */ /* 0x000fe20008000000 */
[----:B------:R-:W-:-:S02]  /*8bc0*/  SEL R8, R8, RZ, P0 ;  /* 0x000000ff08087207 */ /* 0x000fc40000000000 */
[----:B------:R-:W-:Y:S01]  /*8bd0*/  LOP3.LUT R7, R7, R18, RZ, 0x3c, !PT ;  /* 0x0000001207077212 */ /* 0x000fe200078e3cff */
[----:B------:R0:W-:Y:S02]  /*8be0*/  UTMALDG.3D [UR8], [UR14], desc[UR16] ;  /* 0x000010080e0075b4 */ /* 0x0001e40008011000 */
[----:B0-----:R-:W-:Y:S01]  /*8bf0*/  UMOV UR8, UR18 ;  /* 0x0000001200087c82 */ /* 0x001fe20008000000 */
[----:B------:R-:W-:Y:S02]  /*8c00*/  UMOV UR11, UR21 ;  /* 0x00000015000b7c82 */ /* 0x000fe40008000000 */
[----:B------:R0:W-:Y:S02]  /*8c10*/  UTMALDG.3D.MULTICAST [UR8], [UR26], UR28, desc[UR16] ;  /* 0x000010081a0073b4 */ /* 0x0001e4000801181c */
[----:B0-----:R-:W-:Y:S05]  /*8c20*/  @P1 BRA `(.L_x_182) ;  /* 0xfffffffc00481947 */ /* 0x001fea000383ffff */
.L_x_179:
[----:B------:R-:W-:Y:S05]  /*8c30*/  BSYNC B1 ;  /* 0x0000000000017941 */ /* 0x000fea0003800000 */
.L_x_178:
[----:B------:R-:W-:Y:S01]  /*8c40*/  LOP3.LUT P3, RZ, R14, 0xff, RZ, 0xc0, !PT ;  /* 0x000000ff0eff7812 */ /* 0x000fe2000786c0ff */
[C---:B------:R-:W-:Y:S01]  /*8c50*/  IMAD.IADD R5, R12.reuse, 0x1, R5 ;  /* 0x000000010c057824 */ /* 0x040fe200078e0205 */
[----:B------:R-:W-:Y:S01]  /*8c60*/  ULDC.64 UR8, c[0x0][0x650] ;  /* 0x0001940000087ab9 */ /* 0x000fe20000000a00 */
[C---:B------:R-:W-:Y:S01]  /*8c70*/  ISETP.GE.U32.AND P1, PT, R12.reuse, 0x1c, PT ;  /* 0x0000001c0c00780c */ /* 0x040fe20003f26070 */
[----:B------:R-:W-:Y:S01]  /*8c80*/  BSSY B1, `(.L_x_183) ;  /* 0x0000069000017945 */ /* 0x000fe20003800000 */
[----:B------:R-:W-:Y:S01]  /*8c90*/  IMAD.MOV.U32 R17, RZ, RZ, -0x1 ;  /* 0xffffffffff117424 */ /* 0x000fe200078e00ff */
[----:B------:R-:W-:Y:S01]  /*8ca0*/  ISETP.GT.U32.AND P0, PT, R5, 0x1b, PT ;  /* 0x0000001b0500780c */ /* 0x000fe20003f04070 */
[----:B------:R-:W-:Y:S01]  /*8cb0*/  IMAD.MOV.U32 R16, RZ, RZ, -0x1 ;  /* 0xffffffffff107424 */ /* 0x000fe200078e00ff */
[----:B------:R-:W-:Y:S02]  /*8cc0*/  PRMT R14, RZ, 0x7610, R14 ;  /* 0x00007610ff0e7816 */ /* 0x000fe4000000000e */
[----:B------:R-:W-:-:S03]  /*8cd0*/  ISETP.LT.U32.AND P0, PT, R12, 0x1c, P0 ;  /* 0x0000001c0c00780c */ /* 0x000fc60000701070 */
[----:B------:R-:W0:Y:S01]  /*8ce0*/  @P3 S2R R7, SR_CgaCtaId ;  /* 0x0000000000073919 */ /* 0x000e220000008800 */
[----:B------:R-:W-:Y:S02]  /*8cf0*/  @P3 MOV R6, 0x400 ;  /* 0x0000040000063802 */ /* 0x000fe40000000f00 */
[----:B------:R-:W-:-:S04]  /*8d00*/  SEL R8, RZ, 0x1, !P0 ;  /* 0x00000001ff087807 */ /* 0x000fc80004000000 */
[----:B------:R-:W-:Y:S02]  /*8d10*/  LOP3.LUT R11, R11, R8, RZ, 0x3c, !PT ;  /* 0x000000080b0b7212 */ /* 0x000fe400078e3cff */
[----:B0-----:R-:W-:-:S04]  /*8d20*/  @P3 LEA R6, R7, R6, 0x18 ;  /* 0x0000000607063211 */ /* 0x001fc800078ec0ff */
[----:B------:R0:W-:Y:S01]  /*8d30*/  @P3 SYNCS.ARRIVE.TRANS64.A1T0 RZ, [R6+URZ+0x1d8], RZ ;  /* 0x0001d8ff06ff39a7 */ /* 0x0001e2000810003f */
[----:B------:R-:W-:-:S04]  /*8d40*/  IADD3 R2, P3, R2, UR22, RZ ;  /* 0x0000001602027c10 */ /* 0x000fc8000ff7e0ff */
[----:B------:R-:W-:Y:S02]  /*8d50*/  IADD3.X R3, R3, UR13, RZ, P3, !PT ;  /* 0x0000000d03037c10 */ /* 0x000fe40009ffe4ff */
[----:B------:R-:W-:Y:S02]  /*8d60*/  ISETP.GE.U32.AND P0, PT, R2, UR8, PT ;  /* 0x0000000802007c0c */ /* 0x000fe4000bf06070 */
[----:B0-----:R-:W-:Y:S02]  /*8d70*/  SHF.R.U32.HI R6, RZ, 0x2, R5 ;  /* 0x00000002ff067819 */ /* 0x001fe40000011605 */
[----:B------:R-:W-:-:S03]  /*8d80*/  ISETP.GE.U32.AND.EX P0, PT, R3, UR9, PT, P0 ;  /* 0x0000000903007c0c */ /* 0x000fc6000bf06100 */
[----:B------:R-:W-:-:S04]  /*8d90*/  IMAD.WIDE.U32 R6, R6, 0x24924925, RZ ;  /* 0x2492492506067825 */ /* 0x000fc800078e00ff */
[----:B------:R-:W-:Y:S01]  /*8da0*/  IMAD R5, R7, -0x1c, R5 ;  /* 0xffffffe407057824 */ /* 0x000fe200078e0205 */
[--C-:B------:R-:W-:Y:S01]  /*8db0*/  @P1 LOP3.LUT R11, R11, 0x1, R7.reuse, 0x78, !PT ;  /* 0x000000010b0b1812 */ /* 0x100fe200078e7807 */
[----:B------:R-:W-:Y:S01]  /*8dc0*/  IMAD.MOV.U32 R6, RZ, RZ, -0x1 ;  /* 0xffffffffff067424 */ /* 0x000fe200078e00ff */
[----:B------:R-:W-:-:S03]  /*8dd0*/  PRMT R7, RZ, 0x7610, R7 ;  /* 0x00007610ff077816 */ /* 0x000fc60000000007 */
[----:B------:R-:W-:Y:S05]  /*8de0*/  @P0 BRA `(.L_x_184) ;  /* 0x0000000400480947 */ /* 0x000fea0003800000 */
[----:B------:R-:W0:Y:S01]  /*8df0*/  S2R R17, SR_CTAID.X ;  /* 0x0000000000117919 */ /* 0x000e220000002500 */
[----:B------:R-:W-:Y:S01]  /*8e00*/  ULDC.64 UR8, c[0x0][0x628] ;  /* 0x00018a0000087ab9 */ /* 0x000fe20000000a00 */
[----:B------:R-:W1:Y:S01]  /*8e10*/  LDC R18, c[0x0][0x144] ;  /* 0x00005100ff127b82 */ /* 0x000e620000000800 */
[----:B------:R-:W-:Y:S01]  /*8e20*/  ISETP.NE.U32.AND P0, PT, RZ, UR8, PT ;  /* 0x00000008ff007c0c */ /* 0x000fe2000bf05070 */
[----:B------:R-:W2:Y:S01]  /*8e30*/  S2R R13, SR_CTAID.Y ;  /* 0x00000000000d7919 */ /* 0x000ea20000002600 */
[----:B------:R-:W-:Y:S01]  /*8e40*/  ULDC UR10, c[0x0][0x150] ;  /* 0x00005400000a7ab9 */ /* 0x000fe20000000800 */
[----:B------:R-:W-:Y:S01]  /*8e50*/  ULDC UR11, c[0x0][0x630] ;  /* 0x00018c00000b7ab9 */ /* 0x000fe20000000800 */
[----:B------:R-:W-:Y:S01]  /*8e60*/  ISETP.NE.AND.EX P0, PT, RZ, UR9, PT, P0 ;  /* 0x00000009ff007c0c */ /* 0x000fe2000bf05300 */
[----:B------:R-:W-:Y:S01]  /*8e70*/  IMAD.MOV.U32 R6, RZ, RZ, R2 ;  /* 0x000000ffff067224 */ /* 0x000fe200078e0002 */
[----:B0-----:R-:W-:-:S05]  /*8e80*/  I2FP.F32.U32 R7, R17 ;  /* 0x0000001100077245 */ /* 0x001fca0000201000 */
[----:B------:R-:W-:Y:S01]  /*8e90*/  FMUL R20, R7, UR10 ;  /* 0x0000000a07147c20 */ /* 0x000fe20008400000 */
[----:B------:R-:W-:-:S05]  /*8ea0*/  IMAD.MOV.U32 R7, RZ, RZ, R3 ;  /* 0x000000ffff077224 */ /* 0x000fca00078e0003 */
[----:B--2---:R-:W-:Y:S05]  /*8eb0*/  @!P0 BRA `(.L_x_185) ;  /* 0x0000000000288947 */ /* 0x004fea0003800000 */
[----:B------:R-:W-:Y:S02]  /*8ec0*/  ULDC UR10, c[0x0][0x634] ;  /* 0x00018d00000a7ab9 */ /* 0x000fe40000000800 */
[----:B------:R-:W-:-:S05]  /*8ed0*/  IADD3 R7, P0, R2, UR10, RZ ;  /* 0x0000000a02077c10 */ /* 0x000fca000ff1e0ff */
[----:B------:R-:W-:-:S04]  /*8ee0*/  IMAD.X R19, RZ, RZ, R3, P0 ;  /* 0x000000ffff137224 */ /* 0x000fc800000e0603 */
[----:B------:R-:W-:-:S04]  /*8ef0*/  IMAD.WIDE.U32 R8, R19, UR8, RZ ;  /* 0x0000000813087c25 */ /* 0x000fc8000f8e00ff */
[----:B------:R-:W-:-:S04]  /*8f00*/  IMAD.WIDE.U32 R8, P0, R7, UR9, R8 ;  /* 0x0000000907087c25 */ /* 0x000fc8000f800008 */
[----:B------:R-:W-:-:S04]  /*8f10*/  IMAD.WIDE.U32 R6, R7, UR8, RZ ;  /* 0x0000000807067c25 */ /* 0x000fc8000f8e00ff */
[----:B------:R-:W-:Y:S01]  /*8f20*/  IMAD.MOV.U32 R6, RZ, RZ, R9 ;  /* 0x000000ffff067224 */ /* 0x000fe200078e0009 */
[----:B------:R-:W-:Y:S01]  /*8f30*/  IADD3 RZ, P1, R7, R8, RZ ;  /* 0x0000000807ff7210 */ /* 0x000fe20007f3e0ff */
[----:B------:R-:W-:-:S04]  /*8f40*/  IMAD.X R7, RZ, RZ, RZ, P0 ;  /* 0x000000ffff077224 */ /* 0x000fc800000e06ff */
[----:B------:R-:W-:-:S08]  /*8f50*/  IMAD.WIDE.U32.X R6, R19, UR9, R6, P1 ;  /* 0x0000000913067c25 */ /* 0x000fd000088e0406 */
.L_x_185:
[--C-:B------:R-:W-:Y:S01]  /*8f60*/  SHF.R.U64 R16, R6, UR11, R7.reuse ;  /* 0x0000000b06107c19 */ /* 0x100fe20008001207 */
[----:B------:R-:W0:Y:S01]  /*8f70*/  F2I.U32.TRUNC.NTZ R20, R20 ;  /* 0x0000001400147305 */ /* 0x000e22000020f000 */
[----:B------:R-:W-:Y:S01]  /*8f80*/  SHF.R.U32.HI R6, RZ, UR11, R7 ;  /* 0x0000000bff067c19 */ /* 0x000fe20008011607 */
[----:B------:R-:W-:Y:S01]  /*8f90*/  ULDC.64 UR8, c[0x0][0x620] ;  /* 0x0001880000087ab9 */ /* 0x000fe20000000a00 */
[----:B------:R-:W-:Y:S01]  /*8fa0*/  IADD3 R9, P0, RZ, -R16, RZ ;  /* 0x80000010ff097210 */ /* 0x000fe20007f1e0ff */
[----:B------:R-:W-:-:S04]  /*8fb0*/  ULDC.64 UR10, c[0x0][0x640] ;  /* 0x00019000000a7ab9 */ /* 0x000fc80000000a00 */
[----:B------:R-:W-:Y:S01]  /*8fc0*/  IMAD.X R6, RZ, RZ, ~R6, P0 ;  /* 0x000000ffff067224 */ /* 0x000fe200000e0e06 */
[----:B------:R-:W-:-:S03]  /*8fd0*/  ISETP.NE.U32.AND P0, PT, RZ, UR10, PT ;  /* 0x0000000aff007c0c */ /* 0x000fc6000bf05070 */
[----:B------:R-:W-:Y:S01]  /*8fe0*/  IMAD R8, R6, UR8, RZ ;  /* 0x0000000806087c24 */ /* 0x000fe2000f8e02ff */
[----:B------:R-:W-:Y:S01]  /*8ff0*/  ISETP.NE.AND.EX P0, PT, RZ, UR11, PT, P0 ;  /* 0x0000000bff007c0c */ /* 0x000fe2000bf05300 */
[----:B------:R-:W-:Y:S01]  /*9000*/  IMAD.WIDE.U32 R6, R9, UR8, R2 ;  /* 0x0000000809067c25 */ /* 0x000fe2000f8e0002 */
[----:B------:R-:W-:-:S03]  /*9010*/  ULDC UR8, c[0x0][0x618] ;  /* 0x0001860000087ab9 */ /* 0x000fc60000000800 */
[----:B------:R-:W-:Y:S01]  /*9020*/  IMAD R9, R9, UR9, R8 ;  /* 0x0000000909097c24 */ /* 0x000fe2000f8e0208 */
[----:B------:R-:W-:Y:S01]  /*9030*/  ULDC UR9, c[0x0][0x154] ;  /* 0x0000550000097ab9 */ /* 0x000fe20000000800 */
[----:B0-----:R-:W-:Y:S02]  /*9040*/  IMAD.MOV R8, RZ, RZ, -R20 ;  /* 0x000000ffff087224 */ /* 0x001fe400078e0a14 */
[----:B------:R-:W-:Y:S01]  /*9050*/  IMAD.IADD R7, R7, 0x1, R9 ;  /* 0x0000000107077824 */ /* 0x000fe200078e0209 */
[----:B------:R-:W0:Y:S01]  /*9060*/  LDC R20, c[0x0][0x148] ;  /* 0x00005200ff147b82 */ /* 0x000e220000000800 */
[----:B-1----:R-:W-:Y:S01]  /*9070*/  IMAD R17, R18, R8, R17 ;  /* 0x0000000812117224 */ /* 0x002fe200078e0211 */
[----:B------:R-:W-:Y:S02]  /*9080*/  I2FP.F32.U32 R8, R13 ;  /* 0x0000000d00087245 */ /* 0x000fe40000201000 */
[--C-:B------:R-:W-:Y:S02]  /*9090*/  SHF.R.U64 R18, R6, UR8, R7.reuse ;  /* 0x0000000806127c19 */ /* 0x100fe40008001207 */
[----:B------:R-:W-:Y:S01]  /*90a0*/  SHF.R.U32.HI R7, RZ, UR8, R7 ;  /* 0x00000008ff077c19 */ /* 0x000fe20008011607 */
[----:B------:R-:W-:Y:S01]  /*90b0*/  FMUL R8, R8, UR9 ;  /* 0x0000000908087c20 */ /* 0x000fe20008400000 */
[----:B------:R-:W-:-:S02]  /*90c0*/  ULDC UR8, c[0x0][0x608] ;  /* 0x0001820000087ab9 */ /* 0x000fc40000000800 */
[--C-:B------:R-:W-:Y:S01]  /*90d0*/  SHF.R.U64 R22, R18, UR8, R7.reuse ;  /* 0x0000000812167c19 */ /* 0x100fe20008001207 */
[----:B------:R1:W2:Y:S01]  /*90e0*/  F2I.U32.TRUNC.NTZ R23, R8 ;  /* 0x0000000800177305 */ /* 0x0002a2000020f000 */
[----:B------:R-:W-:Y:S01]  /*90f0*/  SHF.R.U32.HI R7, RZ, UR8, R7 ;  /* 0x00000008ff077c19 */ /* 0x000fe20008011607 */
[----:B------:R-:W-:-:S03]  /*9100*/  ULDC UR8, c[0x0][0x658] ;  /* 0x0001960000087ab9 */ /* 0x000fc60000000800 */
[--C-:B------:R-:W-:Y:S02]  /*9110*/  SHF.R.U64 R19, R22, UR8, R7.reuse ;  /* 0x0000000816137c19 */ /* 0x100fe40008001207 */
[----:B------:R-:W-:-:S03]  /*9120*/  SHF.R.U32.HI R21, RZ, UR8, R7 ;  /* 0x00000008ff157c19 */ /* 0x000fc60008011607 */
[----:B------:R-:W-:Y:S02]  /*9130*/  IMAD.MOV.U32 R6, RZ, RZ, R19 ;  /* 0x000000ffff067224 */ /* 0x000fe400078e0013 */
[----:B------:R-:W-:Y:S01]  /*9140*/  IMAD.MOV.U32 R7, RZ, RZ, R21 ;  /* 0x000000ffff077224 */ /* 0x000fe200078e0015 */
[----:B-1----:R-:W-:Y:S06]  /*9150*/  @!P0 BRA `(.L_x_186) ;  /* 0x0000000000288947 */ /* 0x002fec0003800000 */
        /* <DEDUP_REMOVED lines=10> */
.L_x_186:
[----:B------:R-:W-:Y:S01]  /*9200*/  ULDC UR8, c[0x0][0x648] ;  /* 0x0001920000087ab9 */ /* 0x000fe20000000800 */
[----:B--2---:R-:W-:Y:S01]  /*9210*/  IMAD.MOV R23, RZ, RZ, -R23 ;  /* 0x000000ffff177224 */ /* 0x004fe200078e0a17 */
[----:B------:R-:W-:Y:S01]  /*9220*/  SHF.R.U64 R7, R6, UR8, R7 ;  /* 0x0000000806077c19 */ /* 0x000fe20008001207 */
[----:B------:R-:W-:Y:S01]  /*9230*/  ULDC UR8, c[0x0][0x638] ;  /* 0x00018e0000087ab9 */ /* 0x000fe20000000800 */
[----:B------:R-:W-:Y:S01]  /*9240*/  LOP3.LUT R6, R22, UR19, RZ, 0xc0, !PT ;  /* 0x0000001316067c12 */ /* 0x000fe2000f8ec0ff */
[----:B0-----:R-:W-:Y:S01]  /*9250*/  @P2 IMAD R17, R20, R23, R13 ;  /* 0x0000001714112224 */ /* 0x001fe200078e020d */
[----:B------:R-:W-:Y:S01]  /*9260*/  LOP3.LUT R18, R18, UR5, RZ, 0xc0, !PT ;  /* 0x0000000512127c12 */ /* 0x000fe2000f8ec0ff */
[----:B------:R-:W-:Y:S01]  /*9270*/  IMAD.MOV R8, RZ, RZ, -R7 ;  /* 0x000000ffff087224 */ /* 0x000fe200078e0a07 */
[----:B------:R-:W-:Y:S01]  /*9280*/  ULDC UR9, c[0x0][0x610] ;  /* 0x0001840000097ab9 */ /* 0x000fe20000000800 */
[----:B------:R-:W-:Y:S02]  /*9290*/  IMAD R6, R7, UR6, R6 ;  /* 0x0000000607067c24 */ /* 0x000fe4000f8e0206 */
[----:B------:R-:W-:Y:S01]  /*92a0*/  IMAD R19, R8, UR8, R19 ;  /* 0x0000000808137c24 */ /* 0x000fe2000f8e0213 */
[----:B------:R-:W-:Y:S01]  /*92b0*/  ULDC UR8, c[0x0][0x600] ;  /* 0x0001800000087ab9 */ /* 0x000fe20000000800 */
[----:B------:R-:W-:-:S02]  /*92c0*/  IMAD R6, R6, UR9, R17 ;  /* 0x0000000906067c24 */ /* 0x000fc4000f8e0211 */
[----:B------:R-:W-:Y:S02]  /*92d0*/  IMAD R19, R19, UR8, R18 ;  /* 0x0000000813137c24 */ /* 0x000fe4000f8e0212 */
[----:B------:R-:W-:-:S03]  /*92e0*/  IMAD.MOV.U32 R7, RZ, RZ, 0x1 ;  /* 0x00000001ff077424 */ /* 0x000fc600078e00ff */
[----:B------:R-:W-:Y:S02]  /*92f0*/  SEL R17, R19, R6, !P2 ;  /* 0x0000000613117207 */ /* 0x000fe40005000000 */
[----:B------:R-:W-:-:S07]  /*9300*/  SEL R6, R6, R19, !P2 ;  /* 0x0000001306067207 */ /* 0x000fce0005000000 */
.L_x_184:
[----:B------:R-:W-:Y:S05]  /*9310*/  BSYNC B1 ;  /* 0x0000000000017941 */ /* 0x000fea0003800000 */
.L_x_183:
[----:B------:R-:W-:-:S13]  /*9320*/  LOP3.LUT P0, RZ, R7, 0xff, RZ, 0xc0, !PT ;  /* 0x000000ff07ff7812 */ /* 0x000fda000780c0ff */
[----:B------:R-:W-:Y:S05]  /*9330*/  @P0 BRA `(.L_x_187) ;  /* 0xfffffff400500947 */ /* 0x000fea000383ffff */
[----:B------:R-:W-:Y:S05]  /*9340*/  BSYNC B0 ;  /* 0x0000000000007941 */ /* 0x000fea0003800000 */
.L_x_176:
[----:B------:R-:W-:-:S03]  /*9350*/  UMOV UR8, 0xffffffff ;  /* 0xffffffff00087882 */ /* 0x000fc60000000000 */
[----:B------:R-:W-:Y:S05]  /*9360*/  BRA.DIV UR8, `(.L_x_188) ;  /* 0x00000012087c7947 */ /* 0x000fea000b800000 */
[----:B------:R-:W-:-:S13]  /*9370*/  ELECT P0, URZ, PT ;  /* 0x00000000003f782f */ /* 0x000fda0003800000 */
.L_x_226:
[----:B------:R-:W-:Y:S04]  /*9380*/  BSSY B0, `(.L_x_189) ;  /* 0x0000103000007945 */ /* 0x000fe80003800000 */
[----:B------:R-:W-:Y:S05]  /*9390*/  @!P0 BRA `(.L_x_190) ;  /* 0x0000001000048947 */ /* 0x000fea0003800000 */
[----:B------:R-:W-:-:S04]  /*93a0*/  LOP3.LUT R4, R4, 0x2, RZ, 0xfc, !PT ;  /* 0x0000000204047812 */ /* 0x000fc800078efcff */
[----:B------:R-:W-:-:S13]  /*93b0*/  ISETP.NE.AND P0, PT, R4, 0x3, PT ;  /* 0x000000030400780c */ /* 0x000fda0003f05270 */
[----:B------:R-:W-:Y:S05]  /*93c0*/  @!P0 BRA `(.L_x_191) ;  /* 0x0000000000048947 */ /* 0x000fea0003800000 */
[----:B------:R-:W-:Y:S01]  /*93d0*/  BPT.TRAP 0x1 ;  /* 0x000000040000795c */ /* 0x000fe20000300000 */
.L_x_191:
[----:B------:R-:W0:Y:S01]  /*93e0*/  S2R R3, SR_CgaCtaId ;  /* 0x0000000000037919 */ /* 0x000e220000008800 */
[----:B------:R-:W-:-:S04]  /*93f0*/  MOV R0, 0x400 ;  /* 0x0000040000007802 */ /* 0x000fc80000000f00 */
[----:B0-----:R-:W-:Y:S02]  /*9400*/  LEA R0, R3, R0, 0x18 ;  /* 0x0000000003007211 */ /* 0x001fe400078ec0ff */
[----:B------:R-:W-:-:S03]  /*9410*/  SHF.L.U32 R3, R11, 0x1f, RZ ;  /* 0x0000001f0b037819 */ /* 0x000fc600000006ff */
[----:B------:R-:W-:-:S04]  /*9420*/  VIADD R0, R0, 0xe0 ;  /* 0x000000e000007836 */ /* 0x000fc80000000000 */
[C---:B------:R-:W-:Y:S02]  /*9430*/  IMAD R6, R5.reuse, 0x8, R0 ;  /* 0x0000000805067824 */ /* 0x040fe400078e0200 */
[----:B------:R-:W-:Y:S02]  /*9440*/  VIADD R5, R5, 0x1 ;  /* 0x0000000105057836 */ /* 0x000fe40000000000 */
[----:B------:R-:W0:Y:S03]  /*9450*/  SYNCS.PHASECHK.TRANS64.TRYWAIT P0, [R6+URZ], R3 ;  /* 0x00000003060075a7 */ /* 0x000e26000800017f */
[----:B------:R-:W-:-:S04]  /*9460*/  ISETP.NE.AND P1, PT, R5, 0x1c, PT ;  /* 0x0000001c0500780c */ /* 0x000fc80003f25270 */
[----:B------:R-:W-:Y:S02]  /*9470*/  SEL R2, RZ, 0x1, P1 ;  /* 0x00000001ff027807 */ /* 0x000fe40000800000 */
[----:B------:R-:W-:Y:S02]  /*9480*/  SEL R5, R5, RZ, P1 ;  /* 0x000000ff05057207 */ /* 0x000fe40000800000 */
[----:B------:R-:W-:-:S03]  /*9490*/  LOP3.LUT R8, R11, R2, RZ, 0x3c, !PT ;  /* 0x000000020b087212 */ /* 0x000fc600078e3cff */
[----:B------:R-:W-:Y:S01]  /*94a0*/  IMAD R7, R5, 0x8, R0 ;  /* 0x0000000805077824 */ /* 0x000fe200078e0200 */
[----:B------:R-:W-:Y:S01]  /*94b0*/  SHF.L.U32 R4, R8, 0x1f, RZ ;  /* 0x0000001f08047819 */ /* 0x000fe200000006ff */
[----:B0-----:R-:W-:Y:S06]  /*94c0*/  @!P0 BRA `(.L_x_192) ;  /* 0x0000001000448947 */ /* 0x001fec0003800000 */
.L_x_227:
[----:B------:R-:W1:Y:S01]  /*94d0*/  SYNCS.PHASECHK.TRANS64.TRYWAIT P0, [R7+URZ], R4 ;  /* 0x00000004070075a7 */ /* 0x000e62000800017f */
[----:B------:R-:W-:-:S05]  /*94e0*/  VIADD R2, R5, 0x1 ;  /* 0x0000000105027836 */ /* 0x000fca0000000000 */
[----:B------:R-:W-:-:S04]  /*94f0*/  ISETP.NE.AND P1, PT, R2, 0x1c, PT ;  /* 0x0000001c0200780c */ /* 0x000fc80003f25270 */
[----:B0-----:R-:W-:Y:S02]  /*9500*/  SEL R3, RZ, 0x1, P1 ;  /* 0x00000001ff037807 */ /* 0x001fe40000800000 */
[----:B------:R-:W-:Y:S02]  /*9510*/  SEL R9, R2, RZ, P1 ;  /* 0x000000ff02097207 */ /* 0x000fe40000800000 */
[----:B------:R-:W-:-:S03]  /*9520*/  LOP3.LUT R8, R8, R3, RZ, 0x3c, !PT ;  /* 0x0000000308087212 */ /* 0x000fc600078e3cff */
[----:B------:R-:W-:Y:S01]  /*9530*/  IMAD R6, R9, 0x8, R0 ;  /* 0x0000000809067824 */ /* 0x000fe200078e0200 */
[----:B------:R-:W-:Y:S01]  /*9540*/  SHF.L.U32 R5, R8, 0x1f, RZ ;  /* 0x0000001f08057819 */ /* 0x000fe200000006ff */
[----:B-1----:R-:W-:Y:S06]  /*9550*/  @!P0 BRA `(.L_x_193) ;  /* 0x0000001000348947 */ /* 0x002fec0003800000 */
.L_x_228:
[----:B------:R-:W1:Y:S01]  /*9560*/  SYNCS.PHASECHK.TRANS64.TRYWAIT P0, [R6+URZ], R5 ;  /* 0x00000005060075a7 */ /* 0x000e62000800017f */
[----:B------:R-:W-:-:S05]  /*9570*/  VIADD R2, R9, 0x1 ;  /* 0x0000000109027836 */ /* 0x000fca0000000000 */
[----:B------:R-:W-:-:S04]  /*9580*/  ISETP.NE.AND P1, PT, R2, 0x1c, PT ;  /* 0x0000001c0200780c */ /* 0x000fc80003f25270 */
[----:B------:R-:W-:Y:S02]  /*9590*/  SEL R3, RZ, 0x1, P1 ;  /* 0x00000001ff037807 */ /* 0x000fe40000800000 */
[----:B0-----:R-:W-:Y:S02]  /*95a0*/  SEL R7, R2, RZ, P1 ;  /* 0x000000ff02077207 */ /* 0x001fe40000800000 */
[----:B------:R-:W-:-:S03]  /*95b0*/  LOP3.LUT R8, R8, R3, RZ, 0x3c, !PT ;  /* 0x0000000308087212 */ /* 0x000fc600078e3cff */
[----:B------:R-:W-:Y:S01]  /*95c0*/  IMAD R9, R7, 0x8, R0 ;  /* 0x0000000807097824 */ /* 0x000fe200078e0200 */
[----:B------:R-:W-:Y:S01]  /*95d0*/  SHF.L.U32 R4, R8, 0x1f, RZ ;  /* 0x0000001f08047819 */ /* 0x000fe200000006ff */
[----:B-1----:R-:W-:Y:S06]  /*95e0*/  @!P0 BRA `(.L_x_194) ;  /* 0x0000001000248947 */ /* 0x002fec0003800000 */
.L_x_229:
[----:B------:R-:W1:Y:S01]  /*95f0*/  SYNCS.PHASECHK.TRANS64.TRYWAIT P0, [R9+URZ], R4 ;  /* 0x00000004090075a7 */ /* 0x000e62000800017f */
[----:B------:R-:W-:-:S05]  /*9600*/  VIADD R2, R7, 0x1 ;  /* 0x0000000107027836 */ /* 0x000fca0000000000 */
[----:B------:R-:W-:-:S04]  /*9610*/  ISETP.NE.AND P1, PT, R2, 0x1c, PT ;  /* 0x0000001c0200780c */ /* 0x000fc80003f25270 */
[----:B------:R-:W-:Y:S02]  /*9620*/  SEL R3, RZ, 0x1, P1 ;  /* 0x00000001ff037807 */ /* 0x000fe40000800000 */
[----:B------:R-:W-:Y:S02]  /*9630*/  SEL R7, R2, RZ, P1 ;  /* 0x000000ff02077207 */ /* 0x000fe40000800000 */
[----:B------:R-:W-:-:S03]  /*9640*/  LOP3.LUT R8, R8, R3, RZ, 0x3c, !PT ;  /* 0x0000000308087212 */ /* 0x000fc600078e3cff */
[----:B0-----:R-:W-:Y:S01]  /*9650*/  IMAD R6, R7, 0x8, R0 ;  /* 0x0000000807067824 */ /* 0x001fe200078e0200 */
[----:B------:R-:W-:Y:S01]  /*9660*/  SHF.L.U32 R5, R8, 0x1f, RZ ;  /* 0x0000001f08057819 */ /* 0x000fe200000006ff */
[----:B-1----:R-:W-:Y:S06]  /*9670*/  @!P0 BRA `(.L_x_195) ;  /* 0x0000001000148947 */ /* 0x002fec0003800000 */
.L_x_230:
        /* <DEDUP_REMOVED lines=9> */
.L_x_231:
        /* <DEDUP_REMOVED lines=9> */
.L_x_232:
        /* <DEDUP_REMOVED lines=9> */
.L_x_233:
        /* <DEDUP_REMOVED lines=9> */
.L_x_234:
        /* <DEDUP_REMOVED lines=9> */
.L_x_235:
        /* <DEDUP_REMOVED lines=9> */
.L_x_236:
        /* <DEDUP_REMOVED lines=9> */
.L_x_237:
        /* <DEDUP_REMOVED lines=9> */
.L_x_238:
        /* <DEDUP_REMOVED lines=9> */
.L_x_239:
        /* <DEDUP_REMOVED lines=9> */
.L_x_240:
        /* <DEDUP_REMOVED lines=9> */
.L_x_241:
        /* <DEDUP_REMOVED lines=9> */
.L_x_242:
        /* <DEDUP_REMOVED lines=9> */
.L_x_243:
        /* <DEDUP_REMOVED lines=9> */
.L_x_244:
        /* <DEDUP_REMOVED lines=9> */
.L_x_245:
        /* <DEDUP_REMOVED lines=9> */
.L_x_246:
        /* <DEDUP_REMOVED lines=9> */
.L_x_247:
        /* <DEDUP_REMOVED lines=9> */
.L_x_248:
        /* <DEDUP_REMOVED lines=9> */
.L_x_249:
        /* <DEDUP_REMOVED lines=9> */
.L_x_250:
        /* <DEDUP_REMOVED lines=9> */
.L_x_251:
        /* <DEDUP_REMOVED lines=9> */
.L_x_252:
[----:B------:R-:W1:Y:S01]  /*a2e0*/  SYNCS.PHASECHK.TRANS64.TRYWAIT P0, [R6+URZ], R5 ;  /* 0x00000005060075a7 */ /* 0x000e62000800017f */
[----:B------:R-:W-:-:S05]  /*a2f0*/  VIADD R2, R7, 0x1 ;  /* 0x0000000107027836 */ /* 0x000fca0000000000 */
[----:B------:R-:W-:-:S04]  /*a300*/  ISETP.NE.AND P1, PT, R2, 0x1c, PT ;  /* 0x0000001c0200780c */ /* 0x000fc80003f25270 */
[----:B0-----:R-:W-:Y:S02]  /*a310*/  SEL R4, RZ, 0x1, P1 ;  /* 0x00000001ff047807 */ /* 0x001fe40000800000 */
[----:B------:R-:W-:Y:S02]  /*a320*/  SEL R3, R2, RZ, P1 ;  /* 0x000000ff02037207 */ /* 0x000fe40000800000 */
[----:B------:R-:W-:Y:S01]  /*a330*/  LOP3.LUT R4, R11, R4, RZ, 0x3c, !PT ;  /* 0x000000040b047212 */ /* 0x000fe200078e3cff */
[----:B-1----:R-:W-:Y:S06]  /*a340*/  @!P0 BRA `(.L_x_218) ;  /* 0x0000000800ac8947 */ /* 0x002fec0003800000 */
.L_x_253:
[----:B------:R-:W-:Y:S01]  /*a350*/  IMAD R3, R3, 0x8, R0 ;  /* 0x0000000803037824 */ /* 0x000fe200078e0200 */
[----:B------:R-:W-:-:S07]  /*a360*/  SHF.L.U32 R0, R4, 0x1f, RZ ;  /* 0x0000001f04007819 */ /* 0x000fce00000006ff */
.L_x_219:
[----:B-1----:R1:W2:Y:S02]  /*a370*/  SYNCS.PHASECHK.TRANS64.TRYWAIT P0, [R3+URZ], R0 ;  /* 0x00000000030075a7 */ /* 0x0022a4000800017f */
[----:B--2---:R-:W-:Y:S05]  /*a380*/  @!P0 NANOSLEEP.SYNCS 0x989680 ;  /* 0x009896800000895d */ /* 0x004fea0003900000 */
[----:B------:R-:W2:Y:S02]  /*a390*/  @!P0 SYNCS.PHASECHK.TRANS64 P0, [R3+URZ], R0 ;  /* 0x00000000030085a7 */ /* 0x000ea4000800007f */
[----:B--2---:R-:W-:Y:S05]  /*a3a0*/  @!P0 BRA `(.L_x_219) ;  /* 0xfffffffc00f08947 */ /* 0x004fea000383ffff */
.L_x_190:
[----:B------:R-:W-:Y:S05]  /*a3b0*/  BSYNC B0 ;  /* 0x0000000000007941 */ /* 0x000fea0003800000 */
.L_x_189:
[----:B------:R-:W-:Y:S05]  /*a3c0*/  EXIT ;  /* 0x000000000000794d */ /* 0x000fea0003800000 */
.L_x_22:
[----:B-1----:R-:W-:-:S04]  /*a3d0*/  IMAD.U32 R13, RZ, RZ, UR6 ;  /* 0x00000006ff0d7e24 */ /* 0x002fc8000f8e00ff */
[----:B------:R1:W4:Y:S03]  /*a3e0*/  SYNCS.PHASECHK.TRANS64.TRYWAIT P0, [R13+URZ], R12 ;  /* 0x0000000c0d0075a7 */ /* 0x000326000800017f */
[----:B----4-:R-:W-:Y:S05]  /*a3f0*/  @!P0 NANOSLEEP.SYNCS 0x989680 ;  /* 0x009896800000895d */ /* 0x010fea0003900000 */
[----:B------:R-:W4:Y:S02]  /*a400*/  @!P0 SYNCS.PHASECHK.TRANS64 P0, [R13+URZ], R12 ;  /* 0x0000000c0d0085a7 */ /* 0x000f24000800007f */
[----:B----4-:R-:W-:Y:S05]  /*a410*/  @!P0 BRA `(.L_x_22) ;  /* 0xfffffffc00ec8947 */ /* 0x010fea000383ffff */
[----:B------:R-:W-:Y:S05]  /*a420*/  BRA `(.L_x_21) ;  /* 0xffffff7400c87947 */ /* 0x000fea000383ffff */
.L_x_28:
[----:B-1----:R-:W-:-:S04]  /*a430*/  IMAD.U32 R145, RZ, RZ, UR12 ;  /* 0x0000000cff917e24 */ /* 0x002fc8000f8e00ff */
[----:B------:R1:W4:Y:S03]  /*a440*/  SYNCS.PHASECHK.TRANS64.TRYWAIT P0, [R145+URZ], R140 ;  /* 0x0000008c910075a7 */ /* 0x000326000800017f */
[----:B----4-:R-:W-:Y:S05]  /*a450*/  @!P0 NANOSLEEP.SYNCS 0x989680 ;  /* 0x009896800000895d */ /* 0x010fea0003900000 */
[----:B------:R-:W4:Y:S02]  /*a460*/  @!P0 SYNCS.PHASECHK.TRANS64 P0, [R145+URZ], R140 ;  /* 0x0000008c910085a7 */ /* 0x000f24000800007f */
[----:B----4-:R-:W-:Y:S05]  /*a470*/  @!P0 BRA `(.L_x_28) ;  /* 0xfffffffc00ec8947 */ /* 0x010fea000383ffff */
[----:B------:R-:W-:Y:S05]  /*a480*/  BRA `(.L_x_27) ;  /* 0xffffff7c00f87947 */ /* 0x000fea000383ffff */
.L_x_177:
[----:B------:R-:W-:Y:S01]  /*a490*/  BSSY B1, `(.L_x_220) ;  /* 0x0000006000017945 */ /* 0x000fe20003800000 */
[----:B------:R-:W-:-:S07]  /*a4a0*/  IMAD.MOV.U32 R7, RZ, RZ, -0x1 ;  /* 0xffffffffff077424 */ /* 0x000fce00078e00ff */
[----:B------:R-:W-:Y:S05]  /*a4b0*/  WARPSYNC.COLLECTIVE R7, `(.L_x_221) ;  /* 0x00000000070c7348 */ /* 0x000fea0003c00000 */
[----:B------:R-:W-:Y:S02]  /*a4c0*/  ELECT P0, UR62, PT ;  /* 0x00000000003e782f */ /* 0x000fe40003800000 */
[----:B------:R-:W-:Y:S01]  /*a4d0*/  MOV R7, UR62 ;  /* 0x0000003e00077c02 */ /* 0x000fe20008000f00 */
[----:B------:R-:W-:Y:S10]  /*a4e0*/  ENDCOLLECTIVE ;  /* 0x000000000000791b */ /* 0x000ff40003800000 */
.L_x_221:
[----:B------:R-:W-:Y:S05]  /*a4f0*/  BSYNC B1 ;  /* 0x0000000000017941 */ /* 0x000fea0003800000 */
.L_x_220:
[----:B------:R-:W-:Y:S05]  /*a500*/  BRA `(.L_x_222) ;  /* 0xffffffe000e87947 */ /* 0x000fea000383ffff */
.L_x_180:
[----:B0-----:R0:W1:Y:S02]  /*a510*/  SYNCS.PHASECHK.TRANS64.TRYWAIT P0, [R18+URZ+0xe0], R9 ;  /* 0x0000e009120075a7 */ /* 0x001064000800017f */
[----:B-1----:R-:W-:Y:S05]  /*a520*/  @!P0 NANOSLEEP.SYNCS 0x989680 ;  /* 0x009896800000895d */ /* 0x002fea0003900000 */
[----:B------:R-:W1:Y:S02]  /*a530*/  @!P0 SYNCS.PHASECHK.TRANS64 P0, [R18+URZ+0xe0], R9 ;  /* 0x0000e009120085a7 */ /* 0x000e64000800007f */
[----:B-1----:R-:W-:Y:S05]  /*a540*/  @!P0 BRA `(.L_x_180) ;  /* 0xfffffffc00f08947 */ /* 0x002fea000383ffff */
[----:B------:R-:W-:Y:S05]  /*a550*/  BRA `(.L_x_223) ;  /* 0xffffffe400207947 */ /* 0x000fea000383ffff */
.L_x_188:
[----:B------:R-:W-:Y:S01]  /*a560*/  BSSY B0, `(.L_x_224) ;  /* 0x0000006000007945 */ /* 0x000fe20003800000 */
[----:B------:R-:W-:-:S07]  /*a570*/  IMAD.MOV.U32 R7, RZ, RZ, -0x1 ;  /* 0xffffffffff077424 */ /* 0x000fce00078e00ff */
[----:B------:R-:W-:Y:S05]  /*a580*/  WARPSYNC.COLLECTIVE R7, `(.L_x_225) ;  /* 0x00000000070c7348 */ /* 0x000fea0003c00000 */
[----:B------:R-:W-:Y:S02]  /*a590*/  ELECT P0, UR62, PT ;  /* 0x00000000003e782f */ /* 0x000fe40003800000 */
[----:B------:R-:W-:Y:S01]  /*a5a0*/  MOV R7, UR62 ;  /* 0x0000003e00077c02 */ /* 0x000fe20008000f00 */
[----:B------:R-:W-:Y:S10]  /*a5b0*/  ENDCOLLECTIVE ;  /* 0x000000000000791b */ /* 0x000ff40003800000 */
.L_x_225:
[----:B------:R-:W-:Y:S05]  /*a5c0*/  BSYNC B0 ;  /* 0x0000000000007941 */ /* 0x000fea0003800000 */
.L_x_224:
[----:B------:R-:W-:Y:S05]  /*a5d0*/  BRA `(.L_x_226) ;  /* 0xffffffec00687947 */ /* 0x000fea000383ffff */
.L_x_192:
[----:B0-----:R0:W1:Y:S02]  /*a5e0*/  SYNCS.PHASECHK.TRANS64.TRYWAIT P0, [R6+URZ], R3 ;  /* 0x00000003060075a7 */ /* 0x001064000800017f */
[----:B-1----:R-:W-:Y:S05]  /*a5f0*/  @!P0 NANOSLEEP.SYNCS 0x989680 ;  /* 0x009896800000895d */ /* 0x002fea0003900000 */
[----:B------:R-:W1:Y:S02]  /*a600*/  @!P0 SYNCS.PHASECHK.TRANS64 P0, [R6+URZ], R3 ;  /* 0x00000003060085a7 */ /* 0x000e64000800007f */
[----:B-1----:R-:W-:Y:S05]  /*a610*/  @!P0 BRA `(.L_x_192) ;  /* 0xfffffffc00f08947 */ /* 0x002fea000383ffff */
[----:B------:R-:W-:Y:S05]  /*a620*/  BRA `(.L_x_227) ;  /* 0xffffffec00a87947 */ /* 0x000fea000383ffff */
.L_x_193:
[----:B0-----:R0:W1:Y:S02]  /*a630*/  SYNCS.PHASECHK.TRANS64.TRYWAIT P0, [R7+URZ], R4 ;  /* 0x00000004070075a7 */ /* 0x001064000800017f */
[----:B-1----:R-:W-:Y:S05]  /*a640*/  @!P0 NANOSLEEP.SYNCS 0x989680 ;  /* 0x009896800000895d */ /* 0x002fea0003900000 */
[----:B------:R-:W1:Y:S02]  /*a650*/  @!P0 SYNCS.PHASECHK.TRANS64 P0, [R7+URZ], R4 ;  /* 0x00000004070085a7 */ /* 0x000e64000800007f */
[----:B-1----:R-:W-:Y:S05]  /*a660*/  @!P0 BRA `(.L_x_193) ;  /* 0xfffffffc00f08947 */ /* 0x002fea000383ffff */
[----:B------:R-:W-:Y:S05]  /*a670*/  BRA `(.L_x_228) ;  /* 0xffffffec00b87947 */ /* 0x000fea000383ffff */
.L_x_194:
[----:B0-----:R0:W1:Y:S02]  /*a680*/  SYNCS.PHASECHK.TRANS64.TRYWAIT P0, [R6+URZ], R5 ;  /* 0x00000005060075a7 */ /* 0x001064000800017f */
[----:B-1----:R-:W-:Y:S05]  /*a690*/  @!P0 NANOSLEEP.SYNCS 0x989680 ;  /* 0x009896800000895d */ /* 0x002fea0003900000 */
[----:B------:R-:W1:Y:S02]  /*a6a0*/  @!P0 SYNCS.PHASECHK.TRANS64 P0, [R6+URZ], R5 ;  /* 0x00000005060085a7 */ /* 0x000e64000800007f */
[----:B-1----:R-:W-:Y:S05]  /*a6b0*/  @!P0 BRA `(.L_x_194) ;  /* 0xfffffffc00f08947 */ /* 0x002fea000383ffff */
[----:B------:R-:W-:Y:S05]  /*a6c0*/  BRA `(.L_x_229) ;  /* 0xffffffec00c87947 */ /* 0x000fea000383ffff */
.L_x_195:
[----:B0-----:R0:W1:Y:S02]  /*a6d0*/  SYNCS.PHASECHK.TRANS64.TRYWAIT P0, [R9+URZ], R4 ;  /* 0x00000004090075a7 */ /* 0x001064000800017f */
[----:B-1----:R-:W-:Y:S05]  /*a6e0*/  @!P0 NANOSLEEP.SYNCS 0x989680 ;  /* 0x009896800000895d */ /* 0x002fea0003900000 */
[----:B------:R-:W1:Y:S02]  /*a6f0*/  @!P0 SYNCS.PHASECHK.TRANS64 P0, [R9+URZ], R4 ;  /* 0x00000004090085a7 */ /* 0x000e64000800007f */
[----:B-1----:R-:W-:Y:S05]  /*a700*/  @!P0 BRA `(.L_x_195) ;  /* 0xfffffffc00f08947 */ /* 0x002fea000383ffff */
[----:B------:R-:W-:Y:S05]  /*a710*/  BRA `(.L_x_230) ;  /* 0xffffffec00d87947 */ /* 0x000fea000383ffff */
.L_x_196:
[----:B0-----:R0:W1:Y:S02]  /*a720*/  SYNCS.PHASECHK.TRANS64.TRYWAIT P0, [R6+URZ], R5 ;  /* 0x00000005060075a7 */ /* 0x001064000800017f */
[----:B-1----:R-:W-:Y:S05]  /*a730*/  @!P0 NANOSLEEP.SYNCS 0x989680 ;  /* 0x009896800000895d */ /* 0x002fea0003900000 */
[----:B------:R-:W1:Y:S02]  /*a740*/  @!P0 SYNCS.PHASECHK.TRANS64 P0, [R6+URZ], R5 ;  /* 0x00000005060085a7 */ /* 0x000e64000800007f */
[----:B-1----:R-:W-:Y:S05]  /*a750*/  @!P0 BRA `(.L_x_196) ;  /* 0xfffffffc00f08947 */ /* 0x002fea000383ffff */
[----:B------:R-:W-:Y:S05]  /*a760*/  BRA `(.L_x_231) ;  /* 0xffffffec00e87947 */ /* 0x000fea000383ffff */
.L_x_197:
[----:B0-----:R0:W1:Y:S02]  /*a770*/  SYNCS.PHASECHK.TRANS64.TRYWAIT P0, [R9+URZ], R4 ;  /* 0x00000004090075a7 */ /* 0x001064000800017f */
[----:B-1----:R-:W-:Y:S05]  /*a780*/  @!P0 NANOSLEEP.SYNCS 0x989680 ;  /* 0x009896800000895d */ /* 0x002fea0003900000 */
[----:B------:R-:W1:Y:S02]  /*a790*/  @!P0 SYNCS.PHASECHK.TRANS64 P0, [R9+URZ], R4 ;  /* 0x00000004090085a7 */ /* 0x000e64000800007f */
[----:B-1----:R-:W-:Y:S05]  /*a7a0*/  @!P0 BRA `(.L_x_197) ;  /* 0xfffffffc00f08947 */ /* 0x002fea000383ffff */
[----:B------:R-:W-:Y:S05]  /*a7b0*/  BRA `(.L_x_232) ;  /* 0xffffffec00f87947 */ /* 0x000fea000383ffff */
.L_x_198:
[----:B0-----:R0:W1:Y:S02]  /*a7c0*/  SYNCS.PHASECHK.TRANS64.TRYWAIT P0, [R6+URZ], R5 ;  /* 0x00000005060075a7 */ /* 0x001064000800017f */
[----:B-1----:R-:W-:Y:S05]  /*a7d0*/  @!P0 NANOSLEEP.SYNCS 0x989680 ;  /* 0x009896800000895d */ /* 0x002fea0003900000 */
[----:B------:R-:W1:Y:S02]  /*a7e0*/  @!P0 SYNCS.PHASECHK.TRANS64 P0, [R6+URZ], R5 ;  /* 0x00000005060085a7 */ /* 0x000e64000800007f */
[----:B-1----:R-:W-:Y:S05]  /*a7f0*/  @!P0 BRA `(.L_x_198) ;  /* 0xfffffffc00f08947 */ /* 0x002fea000383ffff */
[----:B------:R-:W-:Y:S05]  /*a800*/  BRA `(.L_x_233) ;  /* 0xfffffff000087947 */ /* 0x000fea000383ffff */
.L_x_199:
[----:B0-----:R0:W1:Y:S02]  /*a810*/  SYNCS.PHASECHK.TRANS64.TRYWAIT P0, [R9+URZ], R4 ;  /* 0x00000004090075a7 */ /* 0x001064000800017f */
[----:B-1----:R-:W-:Y:S05]  /*a820*/  @!P0 NANOSLEEP.SYNCS 0x989680 ;  /* 0x009896800000895d */ /* 0x002fea0003900000 */
[----:B------:R-:W1:Y:S02]  /*a830*/  @!P0 SYNCS.PHASECHK.TRANS64 P0, [R9+URZ], R4 ;  /* 0x00000004090085a7 */ /* 0x000e64000800007f */
[----:B-1----:R-:W-:Y:S05]  /*a840*/  @!P0 BRA `(.L_x_199) ;  /* 0xfffffffc00f08947 */ /* 0x002fea000383ffff */
[----:B------:R-:W-:Y:S05]  /*a850*/  BRA `(.L_x_234) ;  /* 0xfffffff000187947 */ /* 0x000fea000383ffff */
.L_x_200:
[----:B0-----:R0:W1:Y:S02]  /*a860*/  SYNCS.PHASECHK.TRANS64.TRYWAIT P0, [R6+URZ], R5 ;  /* 0x00000005060075a7 */ /* 0x001064000800017f */
[----:B-1----:R-:W-:Y:S05]  /*a870*/  @!P0 NANOSLEEP.SYNCS 0x989680 ;  /* 0x009896800000895d */ /* 0x002fea0003900000 */
[----:B------:R-:W1:Y:S02]  /*a880*/  @!P0 SYNCS.PHASECHK.TRANS64 P0, [R6+URZ], R5 ;  /* 0x00000005060085a7 */ /* 0x000e64000800007f */
[----:B-1----:R-:W-:Y:S05]  /*a890*/  @!P0 BRA `(.L_x_200) ;  /* 0xfffffffc00f08947 */ /* 0x002fea000383ffff */
[----:B------:R-:W-:Y:S05]  /*a8a0*/  BRA `(.L_x_235) ;  /* 0xfffffff000287947 */ /* 0x000fea000383ffff */
.L_x_201:
[----:B0-----:R0:W1:Y:S02]  /*a8b0*/  SYNCS.PHASECHK.TRANS64.TRYWAIT P0, [R9+URZ], R4 ;  /* 0x00000004090075a7 */ /* 0x001064000800017f */
[----:B-1----:R-:W-:Y:S05]  /*a8c0*/  @!P0 NANOSLEEP.SYNCS 0x989680 ;  /* 0x009896800000895d */ /* 0x002fea0003900000 */
[----:B------:R-:W1:Y:S02]  /*a8d0*/  @!P0 SYNCS.PHASECHK.TRANS64 P0, [R9+URZ], R4 ;  /* 0x00000004090085a7 */ /* 0x000e64000800007f */
[----:B-1----:R-:W-:Y:S05]  /*a8e0*/  @!P0 BRA `(.L_x_201) ;  /* 0xfffffffc00f08947 */ /* 0x002fea000383ffff */
[----:B------:R-:W-:Y:S05]  /*a8f0*/  BRA `(.L_x_236) ;  /* 0xfffffff000387947 */ /* 0x000fea000383ffff */
.L_x_202:
[----:B0-----:R0:W1:Y:S02]  /*a900*/  SYNCS.PHASECHK.TRANS64.TRYWAIT P0, [R6+URZ], R5 ;  /* 0x00000005060075a7 */ /* 0x001064000800017f */
[----:B-1----:R-:W-:Y:S05]  /*a910*/  @!P0 NANOSLEEP.SYNCS 0x989680 ;  /* 0x009896800000895d */ /* 0x002fea0003900000 */
[----:B------:R-:W1:Y:S02]  /*a920*/  @!P0 SYNCS.PHASECHK.TRANS64 P0, [R6+URZ], R5 ;  /* 0x00000005060085a7 */ /* 0x000e64000800007f */
[----:B-1----:R-:W-:Y:S05]  /*a930*/  @!P0 BRA `(.L_x_202) ;  /* 0xfffffffc00f08947 */ /* 0x002fea000383ffff */
[----:B------:R-:W-:Y:S05]  /*a940*/  BRA `(.L_x_237) ;  /* 0xfffffff000487947 */ /* 0x000fea000383ffff */
.L_x_203:
[----:B0-----:R0:W1:Y:S02]  /*a950*/  SYNCS.PHASECHK.TRANS64.TRYWAIT P0, [R9+URZ], R4 ;  /* 0x00000004090075a7 */ /* 0x001064000800017f */
[----:B-1----:R-:W-:Y:S05]  /*a960*/  @!P0 NANOSLEEP.SYNCS 0x989680 ;  /* 0x009896800000895d */ /* 0x002fea0003900000 */
[----:B------:R-:W1:Y:S02]  /*a970*/  @!P0 SYNCS.PHASECHK.TRANS64 P0, [R9+URZ], R4 ;  /* 0x00000004090085a7 */ /* 0x000e64000800007f */
[----:B-1----:R-:W-:Y:S05]  /*a980*/  @!P0 BRA `(.L_x_203) ;  /* 0xfffffffc00f08947 */ /* 0x002fea000383ffff */
[----:B------:R-:W-:Y:S05]  /*a990*/  BRA `(.L_x_238) ;  /* 0xfffffff000587947 */ /* 0x000fea000383ffff */
.L_x_204:
[----:B0-----:R0:W1:Y:S02]  /*a9a0*/  SYNCS.PHASECHK.TRANS64.TRYWAIT P0, [R6+URZ], R5 ;  /* 0x00000005060075a7 */ /* 0x001064000800017f */
[----:B-1----:R-:W-:Y:S05]  /*a9b0*/  @!P0 NANOSLEEP.SYNCS 0x989680 ;  /* 0x009896800000895d */ /* 0x002fea0003900000 */
[----:B------:R-:W1:Y:S02]  /*a9c0*/  @!P0 SYNCS.PHASECHK.TRANS64 P0, [R6+URZ], R5 ;  /* 0x00000005060085a7 */ /* 0x000e64000800007f */
[----:B-1----:R-:W-:Y:S05]  /*a9d0*/  @!P0 BRA `(.L_x_204) ;  /* 0xfffffffc00f08947 */ /* 0x002fea000383ffff */
[----:B------:R-:W-:Y:S05]  /*a9e0*/  BRA `(.L_x_239) ;  /* 0xfffffff000687947 */ /* 0x000fea000383ffff */
.L_x_205:
[----:B0-----:R0:W1:Y:S02]  /*a9f0*/  SYNCS.PHASECHK.TRANS64.TRYWAIT P0, [R9+URZ], R4 ;  /* 0x00000004090075a7 */ /* 0x001064000800017f */
[----:B-1----:R-:W-:Y:S05]  /*aa00*/  @!P0 NANOSLEEP.SYNCS 0x989680 ;  /* 0x009896800000895d */ /* 0x002fea0003900000 */
[----:B------:R-:W1:Y:S02]  /*aa10*/  @!P0 SYNCS.PHASECHK.TRANS64 P0, [R9+URZ], R4 ;  /* 0x00000004090085a7 */ /* 0x000e64000800007f */
[----:B-1----:R-:W-:Y:S05]  /*aa20*/  @!P0 BRA `(.L_x_205) ;  /* 0xfffffffc00f08947 */ /* 0x002fea000383ffff */
[----:B------:R-:W-:Y:S05]  /*aa30*/  BRA `(.L_x_240) ;  /* 0xfffffff000787947 */ /* 0x000fea000383ffff */
.L_x_206:
[----:B0-----:R0:W1:Y:S02]  /*aa40*/  SYNCS.PHASECHK.TRANS64.TRYWAIT P0, [R6+URZ], R5 ;  /* 0x00000005060075a7 */ /* 0x001064000800017f */
[----:B-1----:R-:W-:Y:S05]  /*aa50*/  @!P0 NANOSLEEP.SYNCS 0x989680 ;  /* 0x009896800000895d */ /* 0x002fea0003900000 */
[----:B------:R-:W1:Y:S02]  /*aa60*/  @!P0 SYNCS.PHASECHK.TRANS64 P0, [R6+URZ], R5 ;  /* 0x00000005060085a7 */ /* 0x000e64000800007f */
[----:B-1----:R-:W-:Y:S05]  /*aa70*/  @!P0 BRA `(.L_x_206) ;  /* 0xfffffffc00f08947 */ /* 0x002fea000383ffff */
[----:B------:R-:W-:Y:S05]  /*aa80*/  BRA `(.L_x_241) ;  /* 0xfffffff000887947 */ /* 0x000fea000383ffff */
.L_x_207:
[----:B0-----:R0:W1:Y:S02]  /*aa90*/  SYNCS.PHASECHK.TRANS64.TRYWAIT P0, [R9+URZ], R4 ;  /* 0x00000004090075a7 */ /* 0x001064000800017f */
[----:B-1----:R-:W-:Y:S05]  /*aaa0*/  @!P0 NANOSLEEP.SYNCS 0x989680 ;  /* 0x009896800000895d */ /* 0x002fea0003900000 */
[----:B------:R-:W1:Y:S02]  /*aab0*/  @!P0 SYNCS.PHASECHK.TRANS64 P0, [R9+URZ], R4 ;  /* 0x00000004090085a7 */ /* 0x000e64000800007f */
[----:B-1----:R-:W-:Y:S05]  /*aac0*/  @!P0 BRA `(.L_x_207) ;  /* 0xfffffffc00f08947 */ /* 0x002fea000383ffff */
[----:B------:R-:W-:Y:S05]  /*aad0*/  BRA `(.L_x_242) ;  /* 0xfffffff000987947 */ /* 0x000fea000383ffff */
.L_x_208:
[----:B0-----:R0:W1:Y:S02]  /*aae0*/  SYNCS.PHASECHK.TRANS64.TRYWAIT P0, [R6+URZ], R5 ;  /* 0x00000005060075a7 */ /* 0x001064000800017f */
[----:B-1----:R-:W-:Y:S05]  /*aaf0*/  @!P0 NANOSLEEP.SYNCS 0x989680 ;  /* 0x009896800000895d */ /* 0x002fea0003900000 */
[----:B------:R-:W1:Y:S02]  /*ab00*/  @!P0 SYNCS.PHASECHK.TRANS64 P0, [R6+URZ], R5 ;  /* 0x00000005060085a7 */ /* 0x000e64000800007f */
[----:B-1----:R-:W-:Y:S05]  /*ab10*/  @!P0 BRA `(.L_x_208) ;  /* 0xfffffffc00f08947 */ /* 0x002fea000383ffff */
[----:B------:R-:W-:Y:S05]  /*ab20*/  BRA `(.L_x_243) ;  /* 0xfffffff000a87947 */ /* 0x000fea000383ffff */
.L_x_209:
[----:B0-----:R0:W1:Y:S02]  /*ab30*/  SYNCS.PHASECHK.TRANS64.TRYWAIT P0, [R9+URZ], R4 ;  /* 0x00000004090075a7 */ /* 0x001064000800017f */
[----:B-1----:R-:W-:Y:S05]  /*ab40*/  @!P0 NANOSLEEP.SYNCS 0x989680 ;  /* 0x009896800000895d */ /* 0x002fea0003900000 */
[----:B------:R-:W1:Y:S02]  /*ab50*/  @!P0 SYNCS.PHASECHK.TRANS64 P0, [R9+URZ], R4 ;  /* 0x00000004090085a7 */ /* 0x000e64000800007f */
[----:B-1----:R-:W-:Y:S05]  /*ab60*/  @!P0 BRA `(.L_x_209) ;  /* 0xfffffffc00f08947 */ /* 0x002fea000383ffff */
[----:B------:R-:W-:Y:S05]  /*ab70*/  BRA `(.L_x_244) ;  /* 0xfffffff000b87947 */ /* 0x000fea000383ffff */
.L_x_210:
[----:B0-----:R0:W1:Y:S02]  /*ab80*/  SYNCS.PHASECHK.TRANS64.TRYWAIT P0, [R6+URZ], R5 ;  /* 0x00000005060075a7 */ /* 0x001064000800017f */
[----:B-1----:R-:W-:Y:S05]  /*ab90*/  @!P0 NANOSLEEP.SYNCS 0x989680 ;  /* 0x009896800000895d */ /* 0x002fea0003900000 */
[----:B------:R-:W1:Y:S02]  /*aba0*/  @!P0 SYNCS.PHASECHK.TRANS64 P0, [R6+URZ], R5 ;  /* 0x00000005060085a7 */ /* 0x000e64000800007f */
[----:B-1----:R-:W-:Y:S05]  /*abb0*/  @!P0 BRA `(.L_x_210) ;  /* 0xfffffffc00f08947 */ /* 0x002fea000383ffff */
[----:B------:R-:W-:Y:S05]  /*abc0*/  BRA `(.L_x_245) ;  /* 0xfffffff000c87947 */ /* 0x000fea000383ffff */
.L_x_211:
[----:B0-----:R0:W1:Y:S02]  /*abd0*/  SYNCS.PHASECHK.TRANS64.TRYWAIT P0, [R9+URZ], R4 ;  /* 0x00000004090075a7 */ /* 0x001064000800017f */
[----:B-1----:R-:W-:Y:S05]  /*abe0*/  @!P0 NANOSLEEP.SYNCS 0x989680 ;  /* 0x009896800000895d */ /* 0x002fea0003900000 */
[----:B------:R-:W1:Y:S02]  /*abf0*/  @!P0 SYNCS.PHASECHK.TRANS64 P0, [R9+URZ], R4 ;  /* 0x00000004090085a7 */ /* 0x000e64000800007f */
[----:B-1----:R-:W-:Y:S05]  /*ac00*/  @!P0 BRA `(.L_x_211) ;  /* 0xfffffffc00f08947 */ /* 0x002fea000383ffff */
[----:B------:R-:W-:Y:S05]  /*ac10*/  BRA `(.L_x_246) ;  /* 0xfffffff000d87947 */ /* 0x000fea000383ffff */
.L_x_212:
[----:B0-----:R0:W1:Y:S02]  /*ac20*/  SYNCS.PHASECHK.TRANS64.TRYWAIT P0, [R6+URZ], R5 ;  /* 0x00000005060075a7 */ /* 0x001064000800017f */
[----:B-1----:R-:W-:Y:S05]  /*ac30*/  @!P0 NANOSLEEP.SYNCS 0x989680 ;  /* 0x009896800000895d */ /* 0x002fea0003900000 */
[----:B------:R-:W1:Y:S02]  /*ac40*/  @!P0 SYNCS.PHASECHK.TRANS64 P0, [R6+URZ], R5 ;  /* 0x00000005060085a7 */ /* 0x000e64000800007f */
[----:B-1----:R-:W-:Y:S05]  /*ac50*/  @!P0 BRA `(.L_x_212) ;  /* 0xfffffffc00f08947 */ /* 0x002fea000383ffff */
[----:B------:R-:W-:Y:S05]  /*ac60*/  BRA `(.L_x_247) ;  /* 0xfffffff000e87947 */ /* 0x000fea000383ffff */
.L_x_213:
[----:B0-----:R0:W1:Y:S02]  /*ac70*/  SYNCS.PHASECHK.TRANS64.TRYWAIT P0, [R9+URZ], R4 ;  /* 0x00000004090075a7 */ /* 0x001064000800017f */
[----:B-1----:R-:W-:Y:S05]  /*ac80*/  @!P0 NANOSLEEP.SYNCS 0x989680 ;  /* 0x009896800000895d */ /* 0x002fea0003900000 */
[----:B------:R-:W1:Y:S02]  /*ac90*/  @!P0 SYNCS.PHASECHK.TRANS64 P0, [R9+URZ], R4 ;  /* 0x00000004090085a7 */ /* 0x000e64000800007f */
[----:B-1----:R-:W-:Y:S05]  /*aca0*/  @!P0 BRA `(.L_x_213) ;  /* 0xfffffffc00f08947 */ /* 0x002fea000383ffff */
[----:B------:R-:W-:Y:S05]  /*acb0*/  BRA `(.L_x_248) ;  /* 0xfffffff000f87947 */ /* 0x000fea000383ffff */
.L_x_214:
[----:B0-----:R0:W1:Y:S02]  /*acc0*/  SYNCS.PHASECHK.TRANS64.TRYWAIT P0, [R6+URZ], R5 ;  /* 0x00000005060075a7 */ /* 0x001064000800017f */
[----:B-1----:R-:W-:Y:S05]  /*acd0*/  @!P0 NANOSLEEP.SYNCS 0x989680 ;  /* 0x009896800000895d */ /* 0x002fea0003900000 */
[----:B------:R-:W1:Y:S02]  /*ace0*/  @!P0 SYNCS.PHASECHK.TRANS64 P0, [R6+URZ], R5 ;  /* 0x00000005060085a7 */ /* 0x000e64000800007f */
[----:B-1----:R-:W-:Y:S05]  /*acf0*/  @!P0 BRA `(.L_x_214) ;  /* 0xfffffffc00f08947 */ /* 0x002fea000383ffff */
[----:B------:R-:W-:Y:S05]  /*ad00*/  BRA `(.L_x_249) ;  /* 0xfffffff400087947 */ /* 0x000fea000383ffff */
.L_x_215:
[----:B0-----:R0:W1:Y:S02]  /*ad10*/  SYNCS.PHASECHK.TRANS64.TRYWAIT P0, [R9+URZ], R4 ;  /* 0x00000004090075a7 */ /* 0x001064000800017f */
[----:B-1----:R-:W-:Y:S05]  /*ad20*/  @!P0 NANOSLEEP.SYNCS 0x989680 ;  /* 0x009896800000895d */ /* 0x002fea0003900000 */
[----:B------:R-:W1:Y:S02]  /*ad30*/  @!P0 SYNCS.PHASECHK.TRANS64 P0, [R9+URZ], R4 ;  /* 0x00000004090085a7 */ /* 0x000e64000800007f */
[----:B-1----:R-:W-:Y:S05]  /*ad40*/  @!P0 BRA `(.L_x_215) ;  /* 0xfffffffc00f08947 */ /* 0x002fea000383ffff */
[----:B------:R-:W-:Y:S05]  /*ad50*/  BRA `(.L_x_250) ;  /* 0xfffffff400187947 */ /* 0x000fea000383ffff */
.L_x_216:
[----:B0-----:R0:W1:Y:S02]  /*ad60*/  SYNCS.PHASECHK.TRANS64.TRYWAIT P0, [R6+URZ], R5 ;  /* 0x00000005060075a7 */ /* 0x001064000800017f */
[----:B-1----:R-:W-:Y:S05]  /*ad70*/  @!P0 NANOSLEEP.SYNCS 0x989680 ;  /* 0x009896800000895d */ /* 0x002fea0003900000 */
[----:B------:R-:W1:Y:S02]  /*ad80*/  @!P0 SYNCS.PHASECHK.TRANS64 P0, [R6+URZ], R5 ;  /* 0x00000005060085a7 */ /* 0x000e64000800007f */
[----:B-1----:R-:W-:Y:S05]  /*ad90*/  @!P0 BRA `(.L_x_216) ;  /* 0xfffffffc00f08947 */ /* 0x002fea000383ffff */
[----:B------:R-:W-:Y:S05]  /*ada0*/  BRA `(.L_x_251) ;  /* 0xfffffff400287947 */ /* 0x000fea000383ffff */
.L_x_217:
[----:B0-----:R0:W1:Y:S02]  /*adb0*/  SYNCS.PHASECHK.TRANS64.TRYWAIT P0, [R9+URZ], R4 ;  /* 0x00000004090075a7 */ /* 0x001064000800017f */
[----:B-1----:R-:W-:Y:S05]  /*adc0*/  @!P0 NANOSLEEP.SYNCS 0x989680 ;  /* 0x009896800000895d */ /* 0x002fea0003900000 */
[----:B------:R-:W1:Y:S02]  /*add0*/  @!P0 SYNCS.PHASECHK.TRANS64 P0, [R9+URZ], R4 ;  /* 0x00000004090085a7 */ /* 0x000e64000800007f */
[----:B-1----:R-:W-:Y:S05]  /*ade0*/  @!P0 BRA `(.L_x_217) ;  /* 0xfffffffc00f08947 */ /* 0x002fea000383ffff */
[----:B------:R-:W-:Y:S05]  /*adf0*/  BRA `(.L_x_252) ;  /* 0xfffffff400387947 */ /* 0x000fea000383ffff */
.L_x_218:
[----:B0-----:R0:W1:Y:S02]  /*ae00*/  SYNCS.PHASECHK.TRANS64.TRYWAIT P0, [R6+URZ], R5 ;  /* 0x00000005060075a7 */ /* 0x001064000800017f */
[----:B-1----:R-:W-:Y:S05]  /*ae10*/  @!P0 NANOSLEEP.SYNCS 0x989680 ;  /* 0x009896800000895d */ /* 0x002fea0003900000 */
[----:B------:R-:W1:Y:S02]  /*ae20*/  @!P0 SYNCS.PHASECHK.TRANS64 P0, [R6+URZ], R5 ;  /* 0x00000005060085a7 */ /* 0x000e64000800007f */
[----:B-1----:R-:W-:Y:S05]  /*ae30*/  @!P0 BRA `(.L_x_218) ;  /* 0xfffffffc00f08947 */ /* 0x002fea000383ffff */
[----:B------:R-:W-:Y:S05]  /*ae40*/  BRA `(.L_x_253) ;  /* 0xfffffff400407947 */ /* 0x000fea000383ffff */
.L_x_254:
[----:B------:R-:W-:-:S00]  /*ae50*/  BRA `(.L_x_254) ;  /* 0xfffffffc00fc7947 */ /* 0x000fc0000383ffff */
[----:B------:R-:W-:-:S00]  /*ae60*/  NOP ;  /* 0x0000000000007918 */ /* 0x000fc00000000000 */
        /* <DEDUP_REMOVED lines=9> */
.L_x_255:


//--------------------- .nv.shared._ZN7cutlass13device_kernelINS_4gemm6kernel13GemmUniversalIN4cute5tupleIJiiiiEEENS1_10collective13CollectiveMmaINS1_37MainloopSm90TmaGmmaWarpSpecializedFP8ILi28ENS5_IJNS4_1CILi4EEENSA_ILi1EEESC_EEENS1_35KernelTmaWarpSpecializedCooperativeEEENS5_IJNSA_ILi128EEESG_NSA_ILi32EEEEEENS_12float_e5m2_tENS5_IJlSC_lEEESJ_SK_NS4_8TiledMMAINS4_8MMA_AtomIJNS4_4SM904GMMA31MMA_64x128x32_F32E5M2E5M2_SS_TNILNSO_7ScaleInE1ELSQ_1EEEEEENS4_6LayoutINS5_IJNSA_ILi2EEESC_SC_EEENS5_IJSC_NSA_ILi0EEESW_EEEEENS5_IJNS4_10UnderscoreESZ_SZ_EEEEENS4_13SM90_TMA_LOADENS4_14ComposedLayoutINS4_7SwizzleILi1ELi4ELi3EEENS4_18smem_ptr_flag_bitsILi8EEENST_INS5_IJNSA_ILi8EEESH_EEENS5_IJSH_SC_EEEEEEEvNS4_8identityENS4_23SM90_TMA_LOAD_MULTICASTES1C_vS1D_EENS_8epilogue10collective6detail29Sm90TmaWarpSpecializedAdapterINS1H_15DefaultEpilogueISJ_SK_SK_NS1G_6thread17LinearCombinationISJ_Li1EffLNS1L_9ScaleType4KindE0ELNS_15FloatRoundStyleE2ESJ_EENS1_15EpilogueDefaultEEEEEvvEEEEvNT_6ParamsE --------------------------
	.section	.nv.shared._ZN7cutlass13device_kernelINS_4gemm6kernel13GemmUniversalIN4cute5tupleIJiiiiEEENS1_10collective13CollectiveMmaINS1_37MainloopSm90TmaGmmaWarpSpecializedFP8ILi28ENS5_IJNS4_1CILi4EEENSA_ILi1EEESC_EEENS1_35KernelTmaWarpSpecializedCooperativeEEENS5_IJNSA_ILi128EEESG_NSA_ILi32EEEEEENS_12float_e5m2_tENS5_IJlSC_lEEESJ_SK_NS4_8TiledMMAINS4_8MMA_AtomIJNS4_4SM904GMMA31MMA_64x128x32_F32E5M2E5M2_SS_TNILNSO_7ScaleInE1ELSQ_1EEEEEENS4_6LayoutINS5_IJNSA_ILi2EEESC_SC_EEENS5_IJSC_NSA_ILi0EEESW_EEEEENS5_IJNS4_10UnderscoreESZ_SZ_EEEEENS4_13SM90_TMA_LOADENS4_14ComposedLayoutINS4_7SwizzleILi1ELi4ELi3EEENS4_18smem_ptr_flag_bitsILi8EEENST_INS5_IJNSA_ILi8EEESH_EEENS5_IJSH_SC_EEEEEEEvNS4_8identityENS4_23SM90_TMA_LOAD_MULTICASTES1C_vS1D_EENS_8epilogue10collective6detail29Sm90TmaWarpSpecializedAdapterINS1H_15DefaultEpilogueISJ_SK_SK_NS1G_6thread17LinearCombinationISJ_Li1EffLNS1L_9ScaleType4KindE0ELNS_15FloatRoundStyleE2ESJ_EENS1_15EpilogueDefaultEEEEEvvEEEEvNT_6ParamsE,"aw",@nobits
	.sectionflags	@""
	.align	16
	.zero		1024


//--------------------- .nv.shared.reserved.0     --------------------------
	.section	.nv.shared.reserved.0,"aw",@nobits
	.weak		__nv_reservedSMEM_offset_0_alias
	.size		__nv_reservedSMEM_offset_0_alias, 0, 0
	.other		__nv_reservedSMEM_offset_0_alias,@"STO_CUDA_RESERVED_SHARED STV_DEFAULT"
__nv_reservedSMEM_offset_0_alias:
	.zero		0


//--------------------- .nv.global                --------------------------
	.section	.nv.global,"aw",@nobits
.nv.global:
	.type		_ZN40_INTERNAL_403d3b43_4_k_cu_8d537356_185694cute1_E,@object
	.size		_ZN40_INTERNAL_403d3b43_4_k_cu_8d537356_185694cute1_E,(_ZN40_INTERNAL_403d3b43_4_k_cu_8d537356_185694cuda3std3__45__cpo6cbeginE - _ZN40_INTERNAL_403d3b43_4_k_cu_8d537356_185694cute1_E)
_ZN40_INTERNAL_403d3b43_4_k_cu_8d537356_185694cute1_E:
	.zero		1
	.type		_ZN40_INTERNAL_403d3b43_4_k_cu_8d537356_185694cuda3std3__45__cpo6cbeginE,@object
	.size		_ZN40_INTERNAL_403d3b43_4_k_cu_8d537356_185694cuda3std3__45__cpo6cbeginE,(_ZN40_INTERNAL_403d3b43_4_k_cu_8d537356_185694cuda3std3__48in_placeE - _ZN40_INTERNAL_403d3b43_4_k_cu_8d537356_185694cuda3std3__45__cpo6cbeginE)
_ZN40_INTERNAL_403d3b43_4_k_cu_8d537356_185694cuda3std3__45__cpo6cbeginE:
	.zero		1
	.type		_ZN40_INTERNAL_403d3b43_4_k_cu_8d537356_185694cuda3std3__48in_placeE,@object
	.size		_ZN40_INTERNAL_403d3b43_4_k_cu_8d537356_185694cuda3std3__48in_placeE,(_ZN40_INTERNAL_403d3b43_4_k_cu_8d537356_185694cuda3std6ranges3__45__cpo9iter_moveE - _ZN40_INTERNAL_403d3b43_4_k_cu_8d537356_185694cuda3std3__48in_placeE)
_ZN40_INTERNAL_403d3b43_4_k_cu_8d537356_185694cuda3std3__48in_placeE:
	.zero		1
	.type		_ZN40_INTERNAL_403d3b43_4_k_cu_8d537356_185694cuda3std6ranges3__45__cpo9iter_moveE,@object
	.size		_ZN40_INTERNAL_403d3b43_4_k_cu_8d537356_185694cuda3std6ranges3__45__cpo9iter_moveE,(_ZN40_INTERNAL_403d3b43_4_k_cu_8d537356_185694cuda3std3__45__cpo5beginE - _ZN40_INTERNAL_403d3b43_4_k_cu_8d537356_185694cuda3std6ranges3__45__cpo9iter_moveE)
_ZN40_INTERNAL_403d3b43_4_k_cu_8d537356_185694cuda3std6ranges3__45__cpo9iter_moveE:
	.zero		1
	.type		_ZN40_INTERNAL_403d3b43_4_k_cu_8d537356_185694cuda3std3__45__cpo5beginE,@object
	.size		_ZN40_INTERNAL_403d3b43_4_k_cu_8d537356_185694cuda3std3__45__cpo5beginE,(_ZN40_INTERNAL_403d3b43_4_k_cu_8d537356_185694cuda3std3__442_GLOBAL__N__403d3b43_4_k_cu_8d537356_185696ignoreE - _ZN40_INTERNAL_403d3b43_4_k_cu_8d537356_185694cuda3std3__45__cpo5beginE)
_ZN40_INTERNAL_403d3b43_4_k_cu_8d537356_185694cuda3std3__45__cpo5beginE:
	.zero		1
	.type		_ZN40_INTERNAL_403d3b43_4_k_cu_8d537356_185694cuda3std3__442_GLOBAL__N__403d3b43_4_k_cu_8d537356_185696ignoreE,@object
	.size		_ZN40_INTERNAL_403d3b43_4_k_cu_8d537356_185694cuda3std3__442_GLOBAL__N__403d3b43_4_k_cu_8d537356_185696ignoreE,(_ZN40_INTERNAL_403d3b43_4_k_cu_8d537356_185694cute7productE - _ZN40_INTERNAL_403d3b43_4_k_cu_8d537356_185694cuda3std3__442_GLOBAL__N__403d3b43_4_k_cu_8d537356_185696ignoreE)
_ZN40_INTERNAL_403d3b43_4_k_cu_8d537356_185694cuda3std3__442_GLOBAL__N__403d3b43_4_k_cu_8d537356_185696ignoreE:
	.zero		1
	.type		_ZN40_INTERNAL_403d3b43_4_k_cu_8d537356_185694cute7productE,@object
	.size		_ZN40_INTERNAL_403d3b43_4_k_cu_8d537356_185694cute7productE,(_ZN40_INTERNAL_403d3b43_4_k_cu_8d537356_185694cuda3std3__45__cpo3endE - _ZN40_INTERNAL_403d3b43_4_k_cu_8d537356_185694cute7productE)
_ZN40_INTERNAL_403d3b43_4_k_cu_8d537356_185694cute7productE:
	.zero		1
	.type		_ZN40_INTERNAL_403d3b43_4_k_cu_8d537356_185694cuda3std3__45__cpo3endE,@object
	.size		_ZN40_INTERNAL_403d3b43_4_k_cu_8d537356_185694cuda3std3__45__cpo3endE,(_ZN40_INTERNAL_403d3b43_4_k_cu_8d537356_185694cuda3std3__419piecewise_constructE - _ZN40_INTERNAL_403d3b43_4_k_cu_8d537356_185694cuda3std3__45__cpo3endE)
_ZN40_INTERNAL_403d3b43_4_k_cu_8d537356_185694cuda3std3__45__cpo3endE:
	.zero		1
	.type		_ZN40_INTERNAL_403d3b43_4_k_cu_8d537356_185694cuda3std3__419piecewise_constructE,@object
	.size		_ZN40_INTERNAL_403d3b43_4_k_cu_8d537356_185694cuda3std3__419piecewise_constructE,(_ZN40_INTERNAL_403d3b43_4_k_cu_8d537356_185694cuda3std3__45__cpo4cendE - _ZN40_INTERNAL_403d3b43_4_k_cu_8d537356_185694cuda3std3__419piecewise_constructE)
_ZN40_INTERNAL_403d3b43_4_k_cu_8d537356_185694cuda3std3__419piecewise_constructE:
	.zero		1
	.type		_ZN40_INTERNAL_403d3b43_4_k_cu_8d537356_185694cuda3std3__45__cpo4cendE,@object
	.size		_ZN40_INTERNAL_403d3b43_4_k_cu_8d537356_185694cuda3std3__45__cpo4cendE,(_ZN40_INTERNAL_403d3b43_4_k_cu_8d537356_185694cuda3std6ranges3__45__cpo4swapE - _ZN40_INTERNAL_403d3b43_4_k_cu_8d537356_185694cuda3std3__45__cpo4cendE)
_ZN40_INTERNAL_403d3b43_4_k_cu_8d537356_185694cuda3std3__45__cpo4cendE:
	.zero		1
	.type		_ZN40_INTERNAL_403d3b43_4_k_cu_8d537356_185694cuda3std6ranges3__45__cpo4swapE,@object
	.size		_ZN40_INTERNAL_403d3b43_4_k_cu_8d537356_185694cuda3std6ranges3__45__cpo4swapE,(.L_7 - _ZN40_INTERNAL_403d3b43_4_k_cu_8d537356_185694cuda3std6ranges3__45__cpo4swapE)
_ZN40_INTERNAL_403d3b43_4_k_cu_8d537356_185694cuda3std6ranges3__45__cpo4swapE:
	.zero		1
.L_7:


//--------------------- .nv.constant0._ZN7cutlass13device_kernelINS_4gemm6kernel13GemmUniversalIN4cute5tupleIJiiiiEEENS1_10collective13CollectiveMmaINS1_37MainloopSm90TmaGmmaWarpSpecializedFP8ILi28ENS5_IJNS4_1CILi4EEENSA_ILi1EEESC_EEENS1_35KernelTmaWarpSpecializedCooperativeEEENS5_IJNSA_ILi128EEESG_NSA_ILi32EEEEEENS_12float_e5m2_tENS5_IJlSC_lEEESJ_SK_NS4_8TiledMMAINS4_8MMA_AtomIJNS4_4SM904GMMA31MMA_64x128x32_F32E5M2E5M2_SS_TNILNSO_7ScaleInE1ELSQ_1EEEEEENS4_6LayoutINS5_IJNSA_ILi2EEESC_SC_EEENS5_IJSC_NSA_ILi0EEESW_EEEEENS5_IJNS4_10UnderscoreESZ_SZ_EEEEENS4_13SM90_TMA_LOADENS4_14ComposedLayoutINS4_7SwizzleILi1ELi4ELi3EEENS4_18smem_ptr_flag_bitsILi8EEENST_INS5_IJNSA_ILi8EEESH_EEENS5_IJSH_SC_EEEEEEEvNS4_8identityENS4_23SM90_TMA_LOAD_MULTICASTES1C_vS1D_EENS_8epilogue10collective6detail29Sm90TmaWarpSpecializedAdapterINS1H_15DefaultEpilogueISJ_SK_SK_NS1G_6thread17LinearCombinationISJ_Li1EffLNS1L_9ScaleType4KindE0ELNS_15FloatRoundStyleE2ESJ_EENS1_15EpilogueDefaultEEEEEvvEEEEvNT_6ParamsE --------------------------
	.section	.nv.constant0._ZN7cutlass13device_kernelINS_4gemm6kernel13GemmUniversalIN4cute5tupleIJiiiiEEENS1_10collective13CollectiveMmaINS1_37MainloopSm90TmaGmmaWarpSpecializedFP8ILi28ENS5_IJNS4_1CILi4EEENSA_ILi1EEESC_EEENS1_35KernelTmaWarpSpecializedCooperativeEEENS5_IJNSA_ILi128EEESG_NSA_ILi32EEEEEENS_12float_e5m2_tENS5_IJlSC_lEEESJ_SK_NS4_8TiledMMAINS4_8MMA_AtomIJNS4_4SM904GMMA31MMA_64x128x32_F32E5M2E5M2_SS_TNILNSO_7ScaleInE1ELSQ_1EEEEEENS4_6LayoutINS5_IJNSA_ILi2EEESC_SC_EEENS5_IJSC_NSA_ILi0EEESW_EEEEENS5_IJNS4_10UnderscoreESZ_SZ_EEEEENS4_13SM90_TMA_LOADENS4_14ComposedLayoutINS4_7SwizzleILi1ELi4ELi3EEENS4_18smem_ptr_flag_bitsILi8EEENST_INS5_IJNSA_ILi8EEESH_EEENS5_IJSH_SC_EEEEEEEvNS4_8identityENS4_23SM90_TMA_LOAD_MULTICASTES1C_vS1D_EENS_8epilogue10collective6detail29Sm90TmaWarpSpecializedAdapterINS1H_15DefaultEpilogueISJ_SK_SK_NS1G_6thread17LinearCombinationISJ_Li1EffLNS1L_9ScaleType4KindE0ELNS_15FloatRoundStyleE2ESJ_EENS1_15EpilogueDefaultEEEEEvvEEEEvNT_6ParamsE,"a",@progbits
	.sectionflags	@""
	.align	4
.nv.constant0._ZN7cutlass13device_kernelINS_4gemm6kernel13GemmUniversalIN4cute5tupleIJiiiiEEENS1_10collective13CollectiveMmaINS1_37MainloopSm90TmaGmmaWarpSpecializedFP8ILi28ENS5_IJNS4_1CILi4EEENSA_ILi1EEESC_EEENS1_35KernelTmaWarpSpecializedCooperativeEEENS5_IJNSA_ILi128EEESG_NSA_ILi32EEEEEENS_12float_e5m2_tENS5_IJlSC_lEEESJ_SK_NS4_8TiledMMAINS4_8MMA_AtomIJNS4_4SM904GMMA31MMA_64x128x32_F32E5M2E5M2_SS_TNILNSO_7ScaleInE1ELSQ_1EEEEEENS4_6LayoutINS5_IJNSA_ILi2EEESC_SC_EEENS5_IJSC_NSA_ILi0EEESW_EEEEENS5_IJNS4_10UnderscoreESZ_SZ_EEEEENS4_13SM90_TMA_LOADENS4_14ComposedLayoutINS4_7SwizzleILi1ELi4ELi3EEENS4_18smem_ptr_flag_bitsILi8EEENST_INS5_IJNSA_ILi8EEESH_EEENS5_IJSH_SC_EEEEEEEvNS4_8identityENS4_23SM90_TMA_LOAD_MULTICASTES1C_vS1D_EENS_8epilogue10collective6detail29Sm90TmaWarpSpecializedAdapterINS1H_15DefaultEpilogueISJ_SK_SK_NS1G_6thread17LinearCombinationISJ_Li1EffLNS1L_9ScaleType4KindE0ELNS_15FloatRoundStyleE2ESJ_EENS1_15EpilogueDefaultEEEEEvvEEEEvNT_6ParamsE:
	.zero		1664


//--------------------- SYMBOLS --------------------------

	.type		.nv.reservedSmem.offset0,@object
	.size		.nv.reservedSmem.offset0,0x4
